	.target	sm_90a

	.elftype	@"ET_EXEC"


//--------------------- .note.nv.tkinfo           --------------------------
	.section	.note.nv.tkinfo,"",@"SHT_NOTE"
	.sectionflags	@"SHF_NOTE_NV_TKINFO"
	.tkinfo
        /*0018*/ 	.word	0x00000002
        /*0030*/ 	.string	""
        /*0030*/ 	.string	"ptxas"
        /*0030*/ 	.string	"Cuda compilation tools, release 13.0, V13.0.88"
        /*0030*/ 	.string	"Build cuda_13.0.r13.0/compiler.36424714_0"
        /*0030*/ 	.string	"-arch sm_90a -m 64 "



//--------------------- .note.nv.cuinfo           --------------------------
	.section	.note.nv.cuinfo,"",@"SHT_NOTE"
	.sectionflags	@"SHF_NOTE_NV_CUINFO"
        /*0018*/ 	.short	0x0002
        /*001a*/ 	.short	0x005a
        /*001c*/ 	.short	0x0082
	.zero		2


//--------------------- .nv.info                  --------------------------
	.section	.nv.info,"",@"SHT_CUDA_INFO"
	.align	4


	//----- nvinfo : EIATTR_REGCOUNT
	.align		4
        /*0000*/ 	.byte	0x04, 0x2f
        /*0002*/ 	.short	(.L_12 - .L_11)
	.align		4
.L_11:
        /*0004*/ 	.word	index@(_ZN7cutlass13device_kernelINS_4gemm6kernel13GemmUniversalIN4cute5tupleIJiiiiEEENS1_10collective13CollectiveMmaINS1_37MainloopSm90TmaGmmaWarpSpecializedFP8ILi37ENS5_IJNS4_1CILi2EEESB_NSA_ILi1EEEEEENS1_32KernelTmaWarpSpecializedPingpongEEENS5_IJNSA_ILi64EEENSA_ILi128EEENSA_ILi32EEEEEENS_12float_e4m3_tENS5_IJlSC_lEEESK_SL_NS4_8TiledMMAINS4_8MMA_AtomIJNS4_4SM904GMMA31MMA_64x128x32_F32E4M3E4M3_SS_TNILNSP_7ScaleInE1ELSR_1EEEEEENS4_6LayoutINS5_IJSC_SC_SC_EEENS5_IJNSA_ILi0EEESW_SW_EEEEENS5_IJNS4_10UnderscoreESZ_SZ_EEEEENS4_23SM90_TMA_LOAD_MULTICASTENS4_14ComposedLayoutINS4_7SwizzleILi1ELi4ELi3EEENS4_18smem_ptr_flag_bitsILi8EEENSU_INS5_IJNSA_ILi8EEESI_EEENS5_IJSI_SC_EEEEEEEvNS4_8identityES12_S1C_vS1D_EENS_8epilogue10collective6detail29Sm90TmaWarpSpecializedAdapterINS1G_15DefaultEpilogueISK_SL_SL_NS1F_6thread17LinearCombinationISK_Li1EffLNS1K_9ScaleType4KindE0ELNS_15FloatRoundStyleE2ESK_EENS1_15EpilogueDefaultEEEEEvvEEEEvNT_6ParamsE)
        /*0008*/ 	.word	0x000000a8


	//----- nvinfo : EIATTR_FRAME_SIZE
	.align		4
.L_12:
        /*000c*/ 	.byte	0x04, 0x11
        /*000e*/ 	.short	(.L_14 - .L_13)
	.align		4
.L_13:
        /*0010*/ 	.word	index@(_ZN7cutlass13device_kernelINS_4gemm6kernel13GemmUniversalIN4cute5tupleIJiiiiEEENS1_10collective13CollectiveMmaINS1_37MainloopSm90TmaGmmaWarpSpecializedFP8ILi37ENS5_IJNS4_1CILi2EEESB_NSA_ILi1EEEEEENS1_32KernelTmaWarpSpecializedPingpongEEENS5_IJNSA_ILi64EEENSA_ILi128EEENSA_ILi32EEEEEENS_12float_e4m3_tENS5_IJlSC_lEEESK_SL_NS4_8TiledMMAINS4_8MMA_AtomIJNS4_4SM904GMMA31MMA_64x128x32_F32E4M3E4M3_SS_TNILNSP_7ScaleInE1ELSR_1EEEEEENS4_6LayoutINS5_IJSC_SC_SC_EEENS5_IJNSA_ILi0EEESW_SW_EEEEENS5_IJNS4_10UnderscoreESZ_SZ_EEEEENS4_23SM90_TMA_LOAD_MULTICASTENS4_14ComposedLayoutINS4_7SwizzleILi1ELi4ELi3EEENS4_18smem_ptr_flag_bitsILi8EEENSU_INS5_IJNSA_ILi8EEESI_EEENS5_IJSI_SC_EEEEEEEvNS4_8identityES12_S1C_vS1D_EENS_8epilogue10collective6detail29Sm90TmaWarpSpecializedAdapterINS1G_15DefaultEpilogueISK_SL_SL_NS1F_6thread17LinearCombinationISK_Li1EffLNS1K_9ScaleType4KindE0ELNS_15FloatRoundStyleE2ESK_EENS1_15EpilogueDefaultEEEEEvvEEEEvNT_6ParamsE)
        /*0014*/ 	.word	0x00000000


	//----- nvinfo : EIATTR_MIN_STACK_SIZE
	.align		4
.L_14:
        /*0018*/ 	.byte	0x04, 0x12
        /*001a*/ 	.short	(.L_16 - .L_15)
	.align		4
.L_15:
        /*001c*/ 	.word	index@(_ZN7cutlass13device_kernelINS_4gemm6kernel13GemmUniversalIN4cute5tupleIJiiiiEEENS1_10collective13CollectiveMmaINS1_37MainloopSm90TmaGmmaWarpSpecializedFP8ILi37ENS5_IJNS4_1CILi2EEESB_NSA_ILi1EEEEEENS1_32KernelTmaWarpSpecializedPingpongEEENS5_IJNSA_ILi64EEENSA_ILi128EEENSA_ILi32EEEEEENS_12float_e4m3_tENS5_IJlSC_lEEESK_SL_NS4_8TiledMMAINS4_8MMA_AtomIJNS4_4SM904GMMA31MMA_64x128x32_F32E4M3E4M3_SS_TNILNSP_7ScaleInE1ELSR_1EEEEEENS4_6LayoutINS5_IJSC_SC_SC_EEENS5_IJNSA_ILi0EEESW_SW_EEEEENS5_IJNS4_10UnderscoreESZ_SZ_EEEEENS4_23SM90_TMA_LOAD_MULTICASTENS4_14ComposedLayoutINS4_7SwizzleILi1ELi4ELi3EEENS4_18smem_ptr_flag_bitsILi8EEENSU_INS5_IJNSA_ILi8EEESI_EEENS5_IJSI_SC_EEEEEEEvNS4_8identityES12_S1C_vS1D_EENS_8epilogue10collective6detail29Sm90TmaWarpSpecializedAdapterINS1G_15DefaultEpilogueISK_SL_SL_NS1F_6thread17LinearCombinationISK_Li1EffLNS1K_9ScaleType4KindE0ELNS_15FloatRoundStyleE2ESK_EENS1_15EpilogueDefaultEEEEEvvEEEEvNT_6ParamsE)
        /*0020*/ 	.word	0x00000000
.L_16:


//--------------------- .nv.compat                --------------------------
	.section	.nv.compat,"",@"SHT_CUDA_COMPAT_INFO"
	.align	4
        /*0000*/ 	.byte	0x02, 0x09, 0x01, 0x00, 0x02, 0x02, 0x04, 0x00, 0x02, 0x05, 0x05, 0x00, 0x03, 0x07, 0x01, 0x01
        /*0010*/ 	.byte	0x02, 0x03, 0x01, 0x00, 0x02, 0x06, 0x01, 0x00, 0x04, 0x0b, 0x08, 0x00, 0x00, 0x00, 0x00, 0x00
        /*0020*/ 	.byte	0x00, 0x00, 0x00, 0x00


//--------------------- .nv.info._ZN7cutlass13device_kernelINS_4gemm6kernel13GemmUniversalIN4cute5tupleIJiiiiEEENS1_10collective13CollectiveMmaINS1_37MainloopSm90TmaGmmaWarpSpecializedFP8ILi37ENS5_IJNS4_1CILi2EEESB_NSA_ILi1EEEEEENS1_32KernelTmaWarpSpecializedPingpongEEENS5_IJNSA_ILi64EEENSA_ILi128EEENSA_ILi32EEEEEENS_12float_e4m3_tENS5_IJlSC_lEEESK_SL_NS4_8TiledMMAINS4_8MMA_AtomIJNS4_4SM904GMMA31MMA_64x128x32_F32E4M3E4M3_SS_TNILNSP_7ScaleInE1ELSR_1EEEEEENS4_6LayoutINS5_IJSC_SC_SC_EEENS5_IJNSA_ILi0EEESW_SW_EEEEENS5_IJNS4_10UnderscoreESZ_SZ_EEEEENS4_23SM90_TMA_LOAD_MULTICASTENS4_14ComposedLayoutINS4_7SwizzleILi1ELi4ELi3EEENS4_18smem_ptr_flag_bitsILi8EEENSU_INS5_IJNSA_ILi8EEESI_EEENS5_IJSI_SC_EEEEEEEvNS4_8identityES12_S1C_vS1D_EENS_8epilogue10collective6detail29Sm90TmaWarpSpecializedAdapterINS1G_15DefaultEpilogueISK_SL_SL_NS1F_6thread17LinearCombinationISK_Li1EffLNS1K_9ScaleType4KindE0ELNS_15FloatRoundStyleE2ESK_EENS1_15EpilogueDefaultEEEEEvvEEEEvNT_6ParamsE --------------------------
	.section	.nv.info._ZN7cutlass13device_kernelINS_4gemm6kernel13GemmUniversalIN4cute5tupleIJiiiiEEENS1_10collective13CollectiveMmaINS1_37MainloopSm90TmaGmmaWarpSpecializedFP8ILi37ENS5_IJNS4_1CILi2EEESB_NSA_ILi1EEEEEENS1_32KernelTmaWarpSpecializedPingpongEEENS5_IJNSA_ILi64EEENSA_ILi128EEENSA_ILi32EEEEEENS_12float_e4m3_tENS5_IJlSC_lEEESK_SL_NS4_8TiledMMAINS4_8MMA_AtomIJNS4_4SM904GMMA31MMA_64x128x32_F32E4M3E4M3_SS_TNILNSP_7ScaleInE1ELSR_1EEEEEENS4_6LayoutINS5_IJSC_SC_SC_EEENS5_IJNSA_ILi0EEESW_SW_EEEEENS5_IJNS4_10UnderscoreESZ_SZ_EEEEENS4_23SM90_TMA_LOAD_MULTICASTENS4_14ComposedLayoutINS4_7SwizzleILi1ELi4ELi3EEENS4_18smem_ptr_flag_bitsILi8EEENSU_INS5_IJNSA_ILi8EEESI_EEENS5_IJSI_SC_EEEEEEEvNS4_8identityES12_S1C_vS1D_EENS_8epilogue10collective6detail29Sm90TmaWarpSpecializedAdapterINS1G_15DefaultEpilogueISK_SL_SL_NS1F_6thread17LinearCombinationISK_Li1EffLNS1K_9ScaleType4KindE0ELNS_15FloatRoundStyleE2ESK_EENS1_15EpilogueDefaultEEEEEvvEEEEvNT_6ParamsE,"",@"SHT_CUDA_INFO"
	.sectionflags	@""
	.align	4


	//----- nvinfo : EIATTR_CUDA_API_VERSION
	.align		4
        /*0000*/ 	.byte	0x04, 0x37
        /*0002*/ 	.short	(.L_18 - .L_17)
.L_17:
        /*0004*/ 	.word	0x00000082


	//----- nvinfo : EIATTR_KPARAM_INFO
	.align		4
.L_18:
        /*0008*/ 	.byte	0x04, 0x17
        /*000a*/ 	.short	(.L_20 - .L_19)
.L_19:
        /*000c*/ 	.word	0x00000000
        /*0010*/ 	.short	0x0000
        /*0012*/ 	.short	0x0070
        /*0014*/ 	.byte	0x00, 0xf0, 0x01, 0x10


	//----- nvinfo : EIATTR_SPARSE_MMA_MASK
	.align		4
.L_20:
        /*0018*/ 	.byte	0x03, 0x50
        /*001a*/ 	.short	0x0000


	//----- nvinfo : EIATTR_MAXREG_COUNT
	.align		4
        /*001c*/ 	.byte	0x03, 0x1b
        /*001e*/ 	.short	0x00a8


	//----- nvinfo : EIATTR_NUM_BARRIERS
	.align		4
        /*0020*/ 	.byte	0x02, 0x4c
        /*0022*/ 	.byte	0x01
	.zero		1


	//----- nvinfo : EIATTR_MERCURY_ISA_VERSION
	.align		4
        /*0024*/ 	.byte	0x03, 0x5f
        /*0026*/ 	.short	0x0101


	//----- nvinfo : EIATTR_INT_WARP_WIDE_INSTR_OFFSETS
	.align		4
        /*0028*/ 	.byte	0x04, 0x31
        /*002a*/ 	.short	(.L_22 - .L_21)


	//   ....[0]....
.L_21:
        /*002c*/ 	.word	0x00000900


	//   ....[1]....
        /*0030*/ 	.word	0x00000940


	//   ....[2]....
        /*0034*/ 	.word	0x00000980


	//   ....[3]....
        /*0038*/ 	.word	0x00000a20


	//   ....[4]....
        /*003c*/ 	.word	0x00000a40


	//   ....[5]....
        /*0040*/ 	.word	0x00000aa0


	//   ....[6]....
        /*0044*/ 	.word	0x00000b90


	//   ....[7]....
        /*0048*/ 	.word	0x00000be0


	//----- nvinfo : EIATTR_COOP_GROUP_MASK_REGIDS
	.align		4
.L_22:
        /*004c*/ 	.byte	0x04, 0x29
        /*004e*/ 	.short	(.L_24 - .L_23)


	//   ....[0]....
.L_23:
        /*0050*/ 	.word	0xffffffff


	//   ....[1]....
        /*0054*/ 	.word	0xffffffff


	//   ....[2]....
        /*0058*/ 	.word	0xffffffff


	//   ....[3]....
        /*005c*/ 	.word	0xffffffff


	//   ....[4]....
        /*0060*/ 	.word	0xffffffff


	//   ....[5]....
        /*0064*/ 	.word	0xffffffff


	//   ....[6]....
        /*0068*/ 	.word	0xffffffff


	//----- nvinfo : EIATTR_COOP_GROUP_INSTR_OFFSETS
	.align		4
.L_24:
        /*006c*/ 	.byte	0x04, 0x28
        /*006e*/ 	.short	(.L_26 - .L_25)


	//   ....[0]....
.L_25:
        /*0070*/ 	.word	0x00000060


	//   ....[1]....
        /*0074*/ 	.word	0x00000070


	//   ....[2]....
        /*0078*/ 	.word	0x00000130


	//   ....[3]....
        /*007c*/ 	.word	0x00000710


	//   ....[4]....
        /*0080*/ 	.word	0x00000750


	//   ....[5]....
        /*0084*/ 	.word	0x000007d0


	//   ....[6]....
        /*0088*/ 	.word	0x00000da0


	//----- nvinfo : EIATTR_REG_RECONFIG
	.align		4
.L_26:
        /*008c*/ 	.byte	0x01, 0x54
	.zero		2


	//----- nvinfo : EIATTR_MBARRIER_INSTR_OFFSETS
	.align		4
        /*0090*/ 	.byte	0x04, 0x39
        /*0092*/ 	.short	(.L_28 - .L_27)


	//   ....[0]....
.L_27:
        /*0094*/ 	.word	0x00000250
        /*0098*/ 	.word	0x000000ff
        /*009c*/ 	.word	0x00000000
        /*00a0*/ 	.short	0x0100
        /*00a2*/ 	.byte	0x08
	.zero		1


	//   ....[1]....
        /*00a4*/ 	.word	0x00000260
        /*00a8*/ 	.word	0x000000ff
        /*00ac*/ 	.word	0x00000128
        /*00b0*/ 	.short	0x0100
        /*00b2*/ 	.byte	0x08
	.zero		1


	//   ....[2]....
        /*00b4*/ 	.word	0x00000270
        /*00b8*/ 	.word	0x000000ff
        /*00bc*/ 	.word	0x00000008
        /*00c0*/ 	.short	0x0100
        /*00c2*/ 	.byte	0x08
	.zero		1


	//   ....[3]....
        /*00c4*/ 	.word	0x00000280
        /*00c8*/ 	.word	0x000000ff
        /*00cc*/ 	.word	0x00000130
        /*00d0*/ 	.short	0x0100
        /*00d2*/ 	.byte	0x08
	.zero		1


	//   ....[4]....
        /*00d4*/ 	.word	0x00000290
        /*00d8*/ 	.word	0x000000ff
        /*00dc*/ 	.word	0x00000010
        /*00e0*/ 	.short	0x0100
        /*00e2*/ 	.byte	0x08
	.zero		1


	//   ....[5]....
        /*00e4*/ 	.word	0x000002a0
        /*00e8*/ 	.word	0x000000ff
        /*00ec*/ 	.word	0x00000138
        /*00f0*/ 	.short	0x0100
        /*00f2*/ 	.byte	0x08
	.zero		1


	//   ....[6]....
        /*00f4*/ 	.word	0x000002b0
        /*00f8*/ 	.word	0x000000ff
        /*00fc*/ 	.word	0x00000018
        /*0100*/ 	.short	0x0100
        /*0102*/ 	.byte	0x08
	.zero		1


	//   ....[7]....
        /*0104*/ 	.word	0x000002c0
        /*0108*/ 	.word	0x000000ff
        /*010c*/ 	.word	0x00000140
        /*0110*/ 	.short	0x0100
        /*0112*/ 	.byte	0x08
	.zero		1


	//   ....[8]....
        /*0114*/ 	.word	0x000002d0
        /*0118*/ 	.word	0x000000ff
        /*011c*/ 	.word	0x00000020
        /*0120*/ 	.short	0x0100
        /*0122*/ 	.byte	0x08
	.zero		1


	//   ....[9]....
        /*0124*/ 	.word	0x000002e0
        /*0128*/ 	.word	0x000000ff
        /*012c*/ 	.word	0x00000148
        /*0130*/ 	.short	0x0100
        /*0132*/ 	.byte	0x08
	.zero		1


	//   ....[10]....
        /*0134*/ 	.word	0x000002f0
        /*0138*/ 	.word	0x000000ff
        /*013c*/ 	.word	0x00000028
        /*0140*/ 	.short	0x0100
        /*0142*/ 	.byte	0x08
	.zero		1


	//   ....[11]....
        /*0144*/ 	.word	0x00000300
        /*0148*/ 	.word	0x000000ff
        /*014c*/ 	.word	0x00000150
        /*0150*/ 	.short	0x0100
        /*0152*/ 	.byte	0x08
	.zero		1


	//   ....[12]....
        /*0154*/ 	.word	0x00000310
        /*0158*/ 	.word	0x000000ff
        /*015c*/ 	.word	0x00000030
        /*0160*/ 	.short	0x0100
        /*0162*/ 	.byte	0x08
	.zero		1


	//   ....[13]....
        /*0164*/ 	.word	0x00000320
        /*0168*/ 	.word	0x000000ff
        /*016c*/ 	.word	0x00000158
        /*0170*/ 	.short	0x0100
        /*0172*/ 	.byte	0x08
	.zero		1


	//   ....[14]....
        /*0174*/ 	.word	0x00000330
        /*0178*/ 	.word	0x000000ff
        /*017c*/ 	.word	0x00000038
        /*0180*/ 	.short	0x0100
        /*0182*/ 	.byte	0x08
	.zero		1


	//   ....[15]....
        /*0184*/ 	.word	0x00000340
        /*0188*/ 	.word	0x000000ff
        /*018c*/ 	.word	0x00000160
        /*0190*/ 	.short	0x0100
        /*0192*/ 	.byte	0x08
	.zero		1


	//   ....[16]....
        /*0194*/ 	.word	0x00000350
        /*0198*/ 	.word	0x000000ff
        /*019c*/ 	.word	0x00000040
        /*01a0*/ 	.short	0x0100
        /*01a2*/ 	.byte	0x08
	.zero		1


	//   ....[17]....
        /*01a4*/ 	.word	0x00000360
        /*01a8*/ 	.word	0x000000ff
        /*01ac*/ 	.word	0x00000168
        /*01b0*/ 	.short	0x0100
        /*01b2*/ 	.byte	0x08
	.zero		1


	//   ....[18]....
        /*01b4*/ 	.word	0x00000370
        /*01b8*/ 	.word	0x000000ff
        /*01bc*/ 	.word	0x00000048
        /*01c0*/ 	.short	0x0100
        /*01c2*/ 	.byte	0x08
	.zero		1


	//   ....[19]....
        /*01c4*/ 	.word	0x00000380
        /*01c8*/ 	.word	0x000000ff
        /*01cc*/ 	.word	0x00000170
        /*01d0*/ 	.short	0x0100
        /*01d2*/ 	.byte	0x08
	.zero		1


	//   ....[20]....
        /*01d4*/ 	.word	0x00000390
        /*01d8*/ 	.word	0x000000ff
        /*01dc*/ 	.word	0x00000050
        /*01e0*/ 	.short	0x0100
        /*01e2*/ 	.byte	0x08
	.zero		1


	//   ....[21]....
        /*01e4*/ 	.word	0x000003a0
        /*01e8*/ 	.word	0x000000ff
        /*01ec*/ 	.word	0x00000178
        /*01f0*/ 	.short	0x0100
        /*01f2*/ 	.byte	0x08
	.zero		1


	//   ....[22]....
        /*01f4*/ 	.word	0x000003b0
        /*01f8*/ 	.word	0x000000ff
        /*01fc*/ 	.word	0x00000058
        /*0200*/ 	.short	0x0100
        /*0202*/ 	.byte	0x08
	.zero		1


	//   ....[23]....
        /*0204*/ 	.word	0x000003c0
        /*0208*/ 	.word	0x000000ff
        /*020c*/ 	.word	0x00000180
        /*0210*/ 	.short	0x0100
        /*0212*/ 	.byte	0x08
	.zero		1


	//   ....[24]....
        /*0214*/ 	.word	0x000003d0
        /*0218*/ 	.word	0x000000ff
        /*021c*/ 	.word	0x00000060
        /*0220*/ 	.short	0x0100
        /*0222*/ 	.byte	0x08
	.zero		1


	//   ....[25]....
        /*0224*/ 	.word	0x000003e0
        /*0228*/ 	.word	0x000000ff
        /*022c*/ 	.word	0x00000188
        /*0230*/ 	.short	0x0100
        /*0232*/ 	.byte	0x08
	.zero		1


	//   ....[26]....
        /*0234*/ 	.word	0x000003f0
        /*0238*/ 	.word	0x000000ff
        /*023c*/ 	.word	0x00000068
        /*0240*/ 	.short	0x0100
        /*0242*/ 	.byte	0x08
	.zero		1


	//   ....[27]....
        /*0244*/ 	.word	0x00000400
        /*0248*/ 	.word	0x000000ff
        /*024c*/ 	.word	0x00000190
        /*0250*/ 	.short	0x0100
        /*0252*/ 	.byte	0x08
	.zero		1


	//   ....[28]....
        /*0254*/ 	.word	0x00000410
        /*0258*/ 	.word	0x000000ff
        /*025c*/ 	.word	0x00000070
        /*0260*/ 	.short	0x0100
        /*0262*/ 	.byte	0x08
	.zero		1


	//   ....[29]....
        /*0264*/ 	.word	0x00000420
        /*0268*/ 	.word	0x000000ff
        /*026c*/ 	.word	0x00000198
        /*0270*/ 	.short	0x0100
        /*0272*/ 	.byte	0x08
	.zero		1


	//   ....[30]....
        /*0274*/ 	.word	0x00000430
        /*0278*/ 	.word	0x000000ff
        /*027c*/ 	.word	0x00000078
        /*0280*/ 	.short	0x0100
        /*0282*/ 	.byte	0x08
	.zero		1


	//   ....[31]....
        /*0284*/ 	.word	0x00000440
        /*0288*/ 	.word	0x000000ff
        /*028c*/ 	.word	0x000001a0
        /*0290*/ 	.short	0x0100
        /*0292*/ 	.byte	0x08
	.zero		1


	//   ....[32]....
        /*0294*/ 	.word	0x00000450
        /*0298*/ 	.word	0x000000ff
        /*029c*/ 	.word	0x00000080
        /*02a0*/ 	.short	0x0100
        /*02a2*/ 	.byte	0x08
	.zero		1


	//   ....[33]....
        /*02a4*/ 	.word	0x00000460
        /*02a8*/ 	.word	0x000000ff
        /*02ac*/ 	.word	0x000001a8
        /*02b0*/ 	.short	0x0100
        /*02b2*/ 	.byte	0x08
	.zero		1


	//   ....[34]....
        /*02b4*/ 	.word	0x00000470
        /*02b8*/ 	.word	0x000000ff
        /*02bc*/ 	.word	0x00000088
        /*02c0*/ 	.short	0x0100
        /*02c2*/ 	.byte	0x08
	.zero		1


	//   ....[35]....
        /*02c4*/ 	.word	0x00000480
        /*02c8*/ 	.word	0x000000ff
        /*02cc*/ 	.word	0x000001b0
        /*02d0*/ 	.short	0x0100
        /*02d2*/ 	.byte	0x08
	.zero		1


	//   ....[36]....
        /*02d4*/ 	.word	0x00000490
        /*02d8*/ 	.word	0x000000ff
        /*02dc*/ 	.word	0x00000090
        /*02e0*/ 	.short	0x0100
        /*02e2*/ 	.byte	0x08
	.zero		1


	//   ....[37]....
        /*02e4*/ 	.word	0x000004a0
        /*02e8*/ 	.word	0x000000ff
        /*02ec*/ 	.word	0x000001b8
        /*02f0*/ 	.short	0x0100
        /*02f2*/ 	.byte	0x08
	.zero		1


	//   ....[38]....
        /*02f4*/ 	.word	0x000004b0
        /*02f8*/ 	.word	0x000000ff
        /*02fc*/ 	.word	0x00000098
        /*0300*/ 	.short	0x0100
        /*0302*/ 	.byte	0x08
	.zero		1


	//   ....[39]....
        /*0304*/ 	.word	0x000004c0
        /*0308*/ 	.word	0x000000ff
        /*030c*/ 	.word	0x000001c0
        /*0310*/ 	.short	0x0100
        /*0312*/ 	.byte	0x08
	.zero		1


	//   ....[40]....
        /*0314*/ 	.word	0x000004d0
        /*0318*/ 	.word	0x000000ff
        /*031c*/ 	.word	0x000000a0
        /*0320*/ 	.short	0x0100
        /*0322*/ 	.byte	0x08
	.zero		1


	//   ....[41]....
        /*0324*/ 	.word	0x000004e0
        /*0328*/ 	.word	0x000000ff
        /*032c*/ 	.word	0x000001c8
        /*0330*/ 	.short	0x0100
        /*0332*/ 	.byte	0x08
	.zero		1


	//   ....[42]....
        /*0334*/ 	.word	0x000004f0
        /*0338*/ 	.word	0x000000ff
        /*033c*/ 	.word	0x000000a8
        /*0340*/ 	.short	0x0100
        /*0342*/ 	.byte	0x08
	.zero		1


	//   ....[43]....
        /*0344*/ 	.word	0x00000500
        /*0348*/ 	.word	0x000000ff
        /*034c*/ 	.word	0x000001d0
        /*0350*/ 	.short	0x0100
        /*0352*/ 	.byte	0x08
	.zero		1


	//   ....[44]....
        /*0354*/ 	.word	0x00000510
        /*0358*/ 	.word	0x000000ff
        /*035c*/ 	.word	0x000000b0
        /*0360*/ 	.short	0x0100
        /*0362*/ 	.byte	0x08
	.zero		1


	//   ....[45]....
        /*0364*/ 	.word	0x00000520
        /*0368*/ 	.word	0x000000ff
        /*036c*/ 	.word	0x000001d8
        /*0370*/ 	.short	0x0100
        /*0372*/ 	.byte	0x08
	.zero		1


	//   ....[46]....
        /*0374*/ 	.word	0x00000530
        /*0378*/ 	.word	0x000000ff
        /*037c*/ 	.word	0x000000b8
        /*0380*/ 	.short	0x0100
        /*0382*/ 	.byte	0x08
	.zero		1


	//   ....[47]....
        /*0384*/ 	.word	0x00000540
        /*0388*/ 	.word	0x000000ff
        /*038c*/ 	.word	0x000001e0
        /*0390*/ 	.short	0x0100
        /*0392*/ 	.byte	0x08
	.zero		1


	//   ....[48]....
        /*0394*/ 	.word	0x00000550
        /*0398*/ 	.word	0x000000ff
        /*039c*/ 	.word	0x000000c0
        /*03a0*/ 	.short	0x0100
        /*03a2*/ 	.byte	0x08
	.zero		1


	//   ....[49]....
        /*03a4*/ 	.word	0x00000560
        /*03a8*/ 	.word	0x000000ff
        /*03ac*/ 	.word	0x000001e8
        /*03b0*/ 	.short	0x0100
        /*03b2*/ 	.byte	0x08
	.zero		1


	//   ....[50]....
        /*03b4*/ 	.word	0x00000570
        /*03b8*/ 	.word	0x000000ff
        /*03bc*/ 	.word	0x000000c8
        /*03c0*/ 	.short	0x0100
        /*03c2*/ 	.byte	0x08
	.zero		1


	//   ....[51]....
        /*03c4*/ 	.word	0x00000580
        /*03c8*/ 	.word	0x000000ff
        /*03cc*/ 	.word	0x000001f0
        /*03d0*/ 	.short	0x0100
        /*03d2*/ 	.byte	0x08
	.zero		1


	//   ....[52]....
        /*03d4*/ 	.word	0x00000590
        /*03d8*/ 	.word	0x000000ff
        /*03dc*/ 	.word	0x000000d0
        /*03e0*/ 	.short	0x0100
        /*03e2*/ 	.byte	0x08
	.zero		1


	//   ....[53]....
        /*03e4*/ 	.word	0x000005a0
        /*03e8*/ 	.word	0x000000ff
        /*03ec*/ 	.word	0x000001f8
        /*03f0*/ 	.short	0x0100
        /*03f2*/ 	.byte	0x08
	.zero		1


	//   ....[54]....
        /*03f4*/ 	.word	0x000005b0
        /*03f8*/ 	.word	0x000000ff
        /*03fc*/ 	.word	0x000000d8
        /*0400*/ 	.short	0x0100
        /*0402*/ 	.byte	0x08
	.zero		1


	//   ....[55]....
        /*0404*/ 	.word	0x000005c0
        /*0408*/ 	.word	0x000000ff
        /*040c*/ 	.word	0x00000200
        /*0410*/ 	.short	0x0100
        /*0412*/ 	.byte	0x08
	.zero		1


	//   ....[56]....
        /*0414*/ 	.word	0x000005d0
        /*0418*/ 	.word	0x000000ff
        /*041c*/ 	.word	0x000000e0
        /*0420*/ 	.short	0x0100
        /*0422*/ 	.byte	0x08
	.zero		1


	//   ....[57]....
        /*0424*/ 	.word	0x000005e0
        /*0428*/ 	.word	0x000000ff
        /*042c*/ 	.word	0x00000208
        /*0430*/ 	.short	0x0100
        /*0432*/ 	.byte	0x08
	.zero		1


	//   ....[58]....
        /*0434*/ 	.word	0x000005f0
        /*0438*/ 	.word	0x000000ff
        /*043c*/ 	.word	0x000000e8
        /*0440*/ 	.short	0x0100
        /*0442*/ 	.byte	0x08
	.zero		1


	//   ....[59]....
        /*0444*/ 	.word	0x00000600
        /*0448*/ 	.word	0x000000ff
        /*044c*/ 	.word	0x00000210
        /*0450*/ 	.short	0x0100
        /*0452*/ 	.byte	0x08
	.zero		1


	//   ....[60]....
        /*0454*/ 	.word	0x00000610
        /*0458*/ 	.word	0x000000ff
        /*045c*/ 	.word	0x000000f0
        /*0460*/ 	.short	0x0100
        /*0462*/ 	.byte	0x08
	.zero		1


	//   ....[61]....
        /*0464*/ 	.word	0x00000620
        /*0468*/ 	.word	0x000000ff
        /*046c*/ 	.word	0x00000218
        /*0470*/ 	.short	0x0100
        /*0472*/ 	.byte	0x08
	.zero		1


	//   ....[62]....
        /*0474*/ 	.word	0x00000630
        /*0478*/ 	.word	0x000000ff
        /*047c*/ 	.word	0x000000f8
        /*0480*/ 	.short	0x0100
        /*0482*/ 	.byte	0x08
	.zero		1


	//   ....[63]....
        /*0484*/ 	.word	0x00000640
        /*0488*/ 	.word	0x000000ff
        /*048c*/ 	.word	0x00000220
        /*0490*/ 	.short	0x0100
        /*0492*/ 	.byte	0x08
	.zero		1


	//   ....[64]....
        /*0494*/ 	.word	0x00000650
        /*0498*/ 	.word	0x000000ff
        /*049c*/ 	.word	0x00000100
        /*04a0*/ 	.short	0x0100
        /*04a2*/ 	.byte	0x08
	.zero		1


	//   ....[65]....
        /*04a4*/ 	.word	0x00000660
        /*04a8*/ 	.word	0x000000ff
        /*04ac*/ 	.word	0x00000228
        /*04b0*/ 	.short	0x0100
        /*04b2*/ 	.byte	0x08
	.zero		1


	//   ....[66]....
        /*04b4*/ 	.word	0x00000670
        /*04b8*/ 	.word	0x000000ff
        /*04bc*/ 	.word	0x00000108
        /*04c0*/ 	.short	0x0100
        /*04c2*/ 	.byte	0x08
	.zero		1


	//   ....[67]....
        /*04c4*/ 	.word	0x00000680
        /*04c8*/ 	.word	0x000000ff
        /*04cc*/ 	.word	0x00000230
        /*04d0*/ 	.short	0x0100
        /*04d2*/ 	.byte	0x08
	.zero		1


	//   ....[68]....
        /*04d4*/ 	.word	0x00000690
        /*04d8*/ 	.word	0x000000ff
        /*04dc*/ 	.word	0x00000110
        /*04e0*/ 	.short	0x0100
        /*04e2*/ 	.byte	0x08
	.zero		1


	//   ....[69]....
        /*04e4*/ 	.word	0x000006a0
        /*04e8*/ 	.word	0x000000ff
        /*04ec*/ 	.word	0x00000238
        /*04f0*/ 	.short	0x0100
        /*04f2*/ 	.byte	0x08
	.zero		1


	//   ....[70]....
        /*04f4*/ 	.word	0x000006b0
        /*04f8*/ 	.word	0x000000ff
        /*04fc*/ 	.word	0x00000118
        /*0500*/ 	.short	0x0100
        /*0502*/ 	.byte	0x08
	.zero		1


	//   ....[71]....
        /*0504*/ 	.word	0x000006c0
        /*0508*/ 	.word	0x000000ff
        /*050c*/ 	.word	0x00000240
        /*0510*/ 	.short	0x0100
        /*0512*/ 	.byte	0x08
	.zero		1


	//   ....[72]....
        /*0514*/ 	.word	0x000006d0
        /*0518*/ 	.word	0x000000ff
        /*051c*/ 	.word	0x00000120
        /*0520*/ 	.short	0x0100
        /*0522*/ 	.byte	0x08
	.zero		1


	//   ....[73]....
        /*0524*/ 	.word	0x000006e0
        /*0528*/ 	.word	0x000000ff
        /*052c*/ 	.word	0x00000248
        /*0530*/ 	.short	0x0100
        /*0532*/ 	.byte	0x08
	.zero		1


	//   ....[74]....
        /*0534*/ 	.word	0x00000c10
        /*0538*/ 	.word	0x000000ff
        /*053c*/ 	.word	0x00000280
        /*0540*/ 	.short	0x0100
        /*0542*/ 	.byte	0x08
	.zero		1


	//   ....[75]....
        /*0544*/ 	.word	0x00000cb0
        /*0548*/ 	.word	0x000000ff
        /*054c*/ 	.word	0x00000288
        /*0550*/ 	.short	0x0100
        /*0552*/ 	.byte	0x08
	.zero		1


	//   ....[76]....
        /*0554*/ 	.word	0x00000d20
        /*0558*/ 	.word	0x000000ff
        /*055c*/ 	.word	0x00000260
        /*0560*/ 	.short	0x0100
        /*0562*/ 	.byte	0x09
	.zero		1


	//   ....[77]....
        /*0564*/ 	.word	0x00000d30
        /*0568*/ 	.word	0x000000ff
        /*056c*/ 	.word	0x00000268
        /*0570*/ 	.short	0x0100
        /*0572*/ 	.byte	0x09
	.zero		1


	//   ....[78]....
        /*0574*/ 	.word	0x00000d40
        /*0578*/ 	.word	0x000000ff
        /*057c*/ 	.word	0x00000270
        /*0580*/ 	.short	0x0100
        /*0582*/ 	.byte	0x09
	.zero		1


	//   ....[79]....
        /*0584*/ 	.word	0x00000d50
        /*0588*/ 	.word	0x000000ff
        /*058c*/ 	.word	0x00000278
        /*0590*/ 	.short	0x0100
        /*0592*/ 	.byte	0x09
	.zero		1


	//   ....[80]....
        /*0594*/ 	.word	0x00001ad0
        /*0598*/ 	.word	0x000000ff
        /*059c*/ 	.word	0xfffffff8
        /*05a0*/ 	.short	0x010a
        /*05a2*/ 	.byte	0x0b
	.zero		1


	//   ....[81]....
        /*05a4*/ 	.word	0x00001fb0
        /*05a8*/ 	.word	0x000000ff
        /*05ac*/ 	.word	0x00000000
        /*05b0*/ 	.short	0x010a
        /*05b2*/ 	.byte	0x06
	.zero		1


	//   ....[82]....
        /*05b4*/ 	.word	0x00001ff0
        /*05b8*/ 	.word	0x000000ff
        /*05bc*/ 	.word	0x00000000
        /*05c0*/ 	.short	0x010a
        /*05c2*/ 	.byte	0x06
	.zero		1


	//   ....[83]....
        /*05c4*/ 	.word	0x000028a0
        /*05c8*/ 	.word	0x000000ff
        /*05cc*/ 	.word	0x00000000
        /*05d0*/ 	.short	0x010a
        /*05d2*/ 	.byte	0x10
	.zero		1


	//   ....[84]....
        /*05d4*/ 	.word	0x000028e0
        /*05d8*/ 	.word	0x000000ff
        /*05dc*/ 	.word	0x00000000
        /*05e0*/ 	.short	0x010a
        /*05e2*/ 	.byte	0x10
	.zero		1


	//   ....[85]....
        /*05e4*/ 	.word	0x00002ef0
        /*05e8*/ 	.word	0x00000015
        /*05ec*/ 	.word	0x00000000
        /*05f0*/ 	.short	0x0101
        /*05f2*/ 	.byte	0x3f
	.zero		1


	//   ....[86]....
        /*05f4*/ 	.word	0x00003470
        /*05f8*/ 	.word	0x00000013
        /*05fc*/ 	.word	0x00000000
        /*0600*/ 	.short	0x0101
        /*0602*/ 	.byte	0x16
	.zero		1


	//   ....[87]....
        /*0604*/ 	.word	0x000035b0
        /*0608*/ 	.word	0x00000012
        /*060c*/ 	.word	0x00000000
        /*0610*/ 	.short	0x0101
        /*0612*/ 	.byte	0x3f
	.zero		1


	//   ....[88]....
        /*0614*/ 	.word	0x00003670
        /*0618*/ 	.word	0x000000ff
        /*061c*/ 	.word	0x00000008
        /*0620*/ 	.short	0x010a
        /*0622*/ 	.byte	0x0b
	.zero		1


	//   ....[89]....
        /*0624*/ 	.word	0x00007f30
        /*0628*/ 	.word	0x00000004
        /*062c*/ 	.word	0x00000000
        /*0630*/ 	.short	0x0101
        /*0632*/ 	.byte	0x16
	.zero		1


	//   ....[90]....
        /*0634*/ 	.word	0x00008930
        /*0638*/ 	.word	0x00000013
        /*063c*/ 	.word	0x00000128
        /*0640*/ 	.short	0x010a
        /*0642*/ 	.byte	0x3f
	.zero		1


	//   ....[91]....
        /*0644*/ 	.word	0x00008d50
        /*0648*/ 	.word	0x0000000a
        /*064c*/ 	.word	0x00000288
        /*0650*/ 	.short	0x0101
        /*0652*/ 	.byte	0x3f
	.zero		1


	//   ....[92]....
        /*0654*/ 	.word	0x00009460
        /*0658*/ 	.word	0x00000005
        /*065c*/ 	.word	0x00000000
        /*0660*/ 	.short	0x010a
        /*0662*/ 	.byte	0x3f
	.zero		1


	//   ....[93]....
        /*0664*/ 	.word	0x000094e0
        /*0668*/ 	.word	0x00000007
        /*066c*/ 	.word	0x00000000
        /*0670*/ 	.short	0x010a
        /*0672*/ 	.byte	0x3f
	.zero		1


	//   ....[94]....
        /*0674*/ 	.word	0x00009570
        /*0678*/ 	.word	0x00000006
        /*067c*/ 	.word	0x00000000
        /*0680*/ 	.short	0x010a
        /*0682*/ 	.byte	0x3f
	.zero		1


	//   ....[95]....
        /*0684*/ 	.word	0x00009600
        /*0688*/ 	.word	0x00000009
        /*068c*/ 	.word	0x00000000
        /*0690*/ 	.short	0x010a
        /*0692*/ 	.byte	0x3f
	.zero		1


	//   ....[96]....
        /*0694*/ 	.word	0x00009690
        /*0698*/ 	.word	0x00000006
        /*069c*/ 	.word	0x00000000
        /*06a0*/ 	.short	0x010a
        /*06a2*/ 	.byte	0x3f
	.zero		1


	//   ....[97]....
        /*06a4*/ 	.word	0x00009720
        /*06a8*/ 	.word	0x00000009
        /*06ac*/ 	.word	0x00000000
        /*06b0*/ 	.short	0x010a
        /*06b2*/ 	.byte	0x3f
	.zero		1


	//   ....[98]....
        /*06b4*/ 	.word	0x000097b0
        /*06b8*/ 	.word	0x00000006
        /*06bc*/ 	.word	0x00000000
        /*06c0*/ 	.short	0x010a
        /*06c2*/ 	.byte	0x3f
	.zero		1


	//   ....[99]....
        /*06c4*/ 	.word	0x00009840
        /*06c8*/ 	.word	0x00000009
        /*06cc*/ 	.word	0x00000000
        /*06d0*/ 	.short	0x010a
        /*06d2*/ 	.byte	0x3f
	.zero		1


	//   ....[100]....
        /*06d4*/ 	.word	0x000098d0
        /*06d8*/ 	.word	0x00000006
        /*06dc*/ 	.word	0x00000000
        /*06e0*/ 	.short	0x010a
        /*06e2*/ 	.byte	0x3f
	.zero		1


	//   ....[101]....
        /*06e4*/ 	.word	0x00009960
        /*06e8*/ 	.word	0x00000009
        /*06ec*/ 	.word	0x00000000
        /*06f0*/ 	.short	0x010a
        /*06f2*/ 	.byte	0x3f
	.zero		1


	//   ....[102]....
        /*06f4*/ 	.word	0x000099f0
        /*06f8*/ 	.word	0x00000006
        /*06fc*/ 	.word	0x00000000
        /*0700*/ 	.short	0x010a
        /*0702*/ 	.byte	0x3f
	.zero		1


	//   ....[103]....
        /*0704*/ 	.word	0x00009a80
        /*0708*/ 	.word	0x00000009
        /*070c*/ 	.word	0x00000000
        /*0710*/ 	.short	0x010a
        /*0712*/ 	.byte	0x3f
	.zero		1


	//   ....[104]....
        /*0714*/ 	.word	0x00009b10
        /*0718*/ 	.word	0x00000006
        /*071c*/ 	.word	0x00000000
        /*0720*/ 	.short	0x010a
        /*0722*/ 	.byte	0x3f
	.zero		1


	//   ....[105]....
        /*0724*/ 	.word	0x00009ba0
        /*0728*/ 	.word	0x00000009
        /*072c*/ 	.word	0x00000000
        /*0730*/ 	.short	0x010a
        /*0732*/ 	.byte	0x3f
	.zero		1


	//   ....[106]....
        /*0734*/ 	.word	0x00009c30
        /*0738*/ 	.word	0x00000006
        /*073c*/ 	.word	0x00000000
        /*0740*/ 	.short	0x010a
        /*0742*/ 	.byte	0x3f
	.zero		1


	//   ....[107]....
        /*0744*/ 	.word	0x00009cc0
        /*0748*/ 	.word	0x00000009
        /*074c*/ 	.word	0x00000000
        /*0750*/ 	.short	0x010a
        /*0752*/ 	.byte	0x3f
	.zero		1


	//   ....[108]....
        /*0754*/ 	.word	0x00009d50
        /*0758*/ 	.word	0x00000006
        /*075c*/ 	.word	0x00000000
        /*0760*/ 	.short	0x010a
        /*0762*/ 	.byte	0x3f
	.zero		1


	//   ....[109]....
        /*0764*/ 	.word	0x00009de0
        /*0768*/ 	.word	0x00000009
        /*076c*/ 	.word	0x00000000
        /*0770*/ 	.short	0x010a
        /*0772*/ 	.byte	0x3f
	.zero		1


	//   ....[110]....
        /*0774*/ 	.word	0x00009e70
        /*0778*/ 	.word	0x00000006
        /*077c*/ 	.word	0x00000000
        /*0780*/ 	.short	0x010a
        /*0782*/ 	.byte	0x3f
	.zero		1


	//   ....[111]....
        /*0784*/ 	.word	0x00009f00
        /*0788*/ 	.word	0x00000009
        /*078c*/ 	.word	0x00000000
        /*0790*/ 	.short	0x010a
        /*0792*/ 	.byte	0x3f
	.zero		1


	//   ....[112]....
        /*0794*/ 	.word	0x00009f90
        /*0798*/ 	.word	0x00000006
        /*079c*/ 	.word	0x00000000
        /*07a0*/ 	.short	0x010a
        /*07a2*/ 	.byte	0x3f
	.zero		1


	//   ....[113]....
        /*07a4*/ 	.word	0x0000a020
        /*07a8*/ 	.word	0x00000009
        /*07ac*/ 	.word	0x00000000
        /*07b0*/ 	.short	0x010a
        /*07b2*/ 	.byte	0x3f
	.zero		1


	//   ....[114]....
        /*07b4*/ 	.word	0x0000a0b0
        /*07b8*/ 	.word	0x00000006
        /*07bc*/ 	.word	0x00000000
        /*07c0*/ 	.short	0x010a
        /*07c2*/ 	.byte	0x3f
	.zero		1


	//   ....[115]....
        /*07c4*/ 	.word	0x0000a140
        /*07c8*/ 	.word	0x00000009
        /*07cc*/ 	.word	0x00000000
        /*07d0*/ 	.short	0x010a
        /*07d2*/ 	.byte	0x3f
	.zero		1


	//   ....[116]....
        /*07d4*/ 	.word	0x0000a1d0
        /*07d8*/ 	.word	0x00000006
        /*07dc*/ 	.word	0x00000000
        /*07e0*/ 	.short	0x010a
        /*07e2*/ 	.byte	0x3f
	.zero		1


	//   ....[117]....
        /*07e4*/ 	.word	0x0000a260
        /*07e8*/ 	.word	0x00000009
        /*07ec*/ 	.word	0x00000000
        /*07f0*/ 	.short	0x010a
        /*07f2*/ 	.byte	0x3f
	.zero		1


	//   ....[118]....
        /*07f4*/ 	.word	0x0000a2f0
        /*07f8*/ 	.word	0x00000006
        /*07fc*/ 	.word	0x00000000
        /*0800*/ 	.short	0x010a
        /*0802*/ 	.byte	0x3f
	.zero		1


	//   ....[119]....
        /*0804*/ 	.word	0x0000a380
        /*0808*/ 	.word	0x00000009
        /*080c*/ 	.word	0x00000000
        /*0810*/ 	.short	0x010a
        /*0812*/ 	.byte	0x3f
	.zero		1


	//   ....[120]....
        /*0814*/ 	.word	0x0000a410
        /*0818*/ 	.word	0x00000006
        /*081c*/ 	.word	0x00000000
        /*0820*/ 	.short	0x010a
        /*0822*/ 	.byte	0x3f
	.zero		1


	//   ....[121]....
        /*0824*/ 	.word	0x0000a4a0
        /*0828*/ 	.word	0x00000009
        /*082c*/ 	.word	0x00000000
        /*0830*/ 	.short	0x010a
        /*0832*/ 	.byte	0x3f
	.zero		1


	//   ....[122]....
        /*0834*/ 	.word	0x0000a530
        /*0838*/ 	.word	0x00000006
        /*083c*/ 	.word	0x00000000
        /*0840*/ 	.short	0x010a
        /*0842*/ 	.byte	0x3f
	.zero		1


	//   ....[123]....
        /*0844*/ 	.word	0x0000a5c0
        /*0848*/ 	.word	0x00000009
        /*084c*/ 	.word	0x00000000
        /*0850*/ 	.short	0x010a
        /*0852*/ 	.byte	0x3f
	.zero		1


	//   ....[124]....
        /*0854*/ 	.word	0x0000a650
        /*0858*/ 	.word	0x00000006
        /*085c*/ 	.word	0x00000000
        /*0860*/ 	.short	0x010a
        /*0862*/ 	.byte	0x3f
	.zero		1


	//   ....[125]....
        /*0864*/ 	.word	0x0000a6e0
        /*0868*/ 	.word	0x00000009
        /*086c*/ 	.word	0x00000000
        /*0870*/ 	.short	0x010a
        /*0872*/ 	.byte	0x3f
	.zero		1


	//   ....[126]....
        /*0874*/ 	.word	0x0000a770
        /*0878*/ 	.word	0x00000008
        /*087c*/ 	.word	0x00000000
        /*0880*/ 	.short	0x010a
        /*0882*/ 	.byte	0x3f
	.zero		1


	//   ....[127]....
        /*0884*/ 	.word	0x0000a800
        /*0888*/ 	.word	0x0000000b
        /*088c*/ 	.word	0x00000000
        /*0890*/ 	.short	0x010a
        /*0892*/ 	.byte	0x3f
	.zero		1


	//   ....[128]....
        /*0894*/ 	.word	0x0000a890
        /*0898*/ 	.word	0x00000003
        /*089c*/ 	.word	0x00000000
        /*08a0*/ 	.short	0x010a
        /*08a2*/ 	.byte	0x3f
	.zero		1


	//   ....[129]....
        /*08a4*/ 	.word	0x0000a900
        /*08a8*/ 	.word	0x00000013
        /*08ac*/ 	.word	0xfffffff8
        /*08b0*/ 	.short	0x010a
        /*08b2*/ 	.byte	0x3f
	.zero		1


	//   ....[130]....
        /*08b4*/ 	.word	0x0000a960
        /*08b8*/ 	.word	0x00000013
        /*08bc*/ 	.word	0x00000000
        /*08c0*/ 	.short	0x010a
        /*08c2*/ 	.byte	0x3f
	.zero		1


	//   ....[131]....
        /*08c4*/ 	.word	0x0000a9c0
        /*08c8*/ 	.word	0x00000015
        /*08cc*/ 	.word	0x00000000
        /*08d0*/ 	.short	0x010a
        /*08d2*/ 	.byte	0x3f
	.zero		1


	//   ....[132]....
        /*08d4*/ 	.word	0x0000aa20
        /*08d8*/ 	.word	0x00000013
        /*08dc*/ 	.word	0x00000008
        /*08e0*/ 	.short	0x010a
        /*08e2*/ 	.byte	0x3f
	.zero		1


	//   ....[133]....
        /*08e4*/ 	.word	0x0000aaf0
        /*08e8*/ 	.word	0x00000013
        /*08ec*/ 	.word	0x00000128
        /*08f0*/ 	.short	0x010a
        /*08f2*/ 	.byte	0x3f
	.zero		1


	//   ....[134]....
        /*08f4*/ 	.word	0x0000abd0
        /*08f8*/ 	.word	0x00000005
        /*08fc*/ 	.word	0x00000000
        /*0900*/ 	.short	0x010a
        /*0902*/ 	.byte	0x3f
	.zero		1


	//   ....[135]....
        /*0904*/ 	.word	0x0000ac20
        /*0908*/ 	.word	0x00000007
        /*090c*/ 	.word	0x00000000
        /*0910*/ 	.short	0x010a
        /*0912*/ 	.byte	0x3f
	.zero		1


	//   ....[136]....
        /*0914*/ 	.word	0x0000ac70
        /*0918*/ 	.word	0x00000006
        /*091c*/ 	.word	0x00000000
        /*0920*/ 	.short	0x010a
        /*0922*/ 	.byte	0x3f
	.zero		1


	//   ....[137]....
        /*0924*/ 	.word	0x0000acc0
        /*0928*/ 	.word	0x00000009
        /*092c*/ 	.word	0x00000000
        /*0930*/ 	.short	0x010a
        /*0932*/ 	.byte	0x3f
	.zero		1


	//   ....[138]....
        /*0934*/ 	.word	0x0000ad10
        /*0938*/ 	.word	0x00000006
        /*093c*/ 	.word	0x00000000
        /*0940*/ 	.short	0x010a
        /*0942*/ 	.byte	0x3f
	.zero		1


	//   ....[139]....
        /*0944*/ 	.word	0x0000ad60
        /*0948*/ 	.word	0x00000009
        /*094c*/ 	.word	0x00000000
        /*0950*/ 	.short	0x010a
        /*0952*/ 	.byte	0x3f
	.zero		1


	//   ....[140]....
        /*0954*/ 	.word	0x0000adb0
        /*0958*/ 	.word	0x00000006
        /*095c*/ 	.word	0x00000000
        /*0960*/ 	.short	0x010a
        /*0962*/ 	.byte	0x3f
	.zero		1


	//   ....[141]....
        /*0964*/ 	.word	0x0000ae00
        /*0968*/ 	.word	0x00000009
        /*096c*/ 	.word	0x00000000
        /*0970*/ 	.short	0x010a
        /*0972*/ 	.byte	0x3f
	.zero		1


	//   ....[142]....
        /*0974*/ 	.word	0x0000ae50
        /*0978*/ 	.word	0x00000006
        /*097c*/ 	.word	0x00000000
        /*0980*/ 	.short	0x010a
        /*0982*/ 	.byte	0x3f
	.zero		1


	//   ....[143]....
        /*0984*/ 	.word	0x0000aea0
        /*0988*/ 	.word	0x00000009
        /*098c*/ 	.word	0x00000000
        /*0990*/ 	.short	0x010a
        /*0992*/ 	.byte	0x3f
	.zero		1


	//   ....[144]....
        /*0994*/ 	.word	0x0000aef0
        /*0998*/ 	.word	0x00000006
        /*099c*/ 	.word	0x00000000
        /*09a0*/ 	.short	0x010a
        /*09a2*/ 	.byte	0x3f
	.zero		1


	//   ....[145]....
        /*09a4*/ 	.word	0x0000af40
        /*09a8*/ 	.word	0x00000009
        /*09ac*/ 	.word	0x00000000
        /*09b0*/ 	.short	0x010a
        /*09b2*/ 	.byte	0x3f
	.zero		1


	//   ....[146]....
        /*09b4*/ 	.word	0x0000af90
        /*09b8*/ 	.word	0x00000006
        /*09bc*/ 	.word	0x00000000
        /*09c0*/ 	.short	0x010a
        /*09c2*/ 	.byte	0x3f
	.zero		1


	//   ....[147]....
        /*09c4*/ 	.word	0x0000afe0
        /*09c8*/ 	.word	0x00000009
        /*09cc*/ 	.word	0x00000000
        /*09d0*/ 	.short	0x010a
        /*09d2*/ 	.byte	0x3f
	.zero		1


	//   ....[148]....
        /*09d4*/ 	.word	0x0000b030
        /*09d8*/ 	.word	0x00000006
        /*09dc*/ 	.word	0x00000000
        /*09e0*/ 	.short	0x010a
        /*09e2*/ 	.byte	0x3f
	.zero		1


	//   ....[149]....
        /*09e4*/ 	.word	0x0000b080
        /*09e8*/ 	.word	0x00000009
        /*09ec*/ 	.word	0x00000000
        /*09f0*/ 	.short	0x010a
        /*09f2*/ 	.byte	0x3f
	.zero		1


	//   ....[150]....
        /*09f4*/ 	.word	0x0000b0d0
        /*09f8*/ 	.word	0x00000006
        /*09fc*/ 	.word	0x00000000
        /*0a00*/ 	.short	0x010a
        /*0a02*/ 	.byte	0x3f
	.zero		1


	//   ....[151]....
        /*0a04*/ 	.word	0x0000b120
        /*0a08*/ 	.word	0x00000009
        /*0a0c*/ 	.word	0x00000000
        /*0a10*/ 	.short	0x010a
        /*0a12*/ 	.byte	0x3f
	.zero		1


	//   ....[152]....
        /*0a14*/ 	.word	0x0000b170
        /*0a18*/ 	.word	0x00000006
        /*0a1c*/ 	.word	0x00000000
        /*0a20*/ 	.short	0x010a
        /*0a22*/ 	.byte	0x3f
	.zero		1


	//   ....[153]....
        /*0a24*/ 	.word	0x0000b1c0
        /*0a28*/ 	.word	0x00000009
        /*0a2c*/ 	.word	0x00000000
        /*0a30*/ 	.short	0x010a
        /*0a32*/ 	.byte	0x3f
	.zero		1


	//   ....[154]....
        /*0a34*/ 	.word	0x0000b210
        /*0a38*/ 	.word	0x00000006
        /*0a3c*/ 	.word	0x00000000
        /*0a40*/ 	.short	0x010a
        /*0a42*/ 	.byte	0x3f
	.zero		1


	//   ....[155]....
        /*0a44*/ 	.word	0x0000b260
        /*0a48*/ 	.word	0x00000009
        /*0a4c*/ 	.word	0x00000000
        /*0a50*/ 	.short	0x010a
        /*0a52*/ 	.byte	0x3f
	.zero		1


	//   ....[156]....
        /*0a54*/ 	.word	0x0000b2b0
        /*0a58*/ 	.word	0x00000006
        /*0a5c*/ 	.word	0x00000000
        /*0a60*/ 	.short	0x010a
        /*0a62*/ 	.byte	0x3f
	.zero		1


	//   ....[157]....
        /*0a64*/ 	.word	0x0000b300
        /*0a68*/ 	.word	0x00000009
        /*0a6c*/ 	.word	0x00000000
        /*0a70*/ 	.short	0x010a
        /*0a72*/ 	.byte	0x3f
	.zero		1


	//   ....[158]....
        /*0a74*/ 	.word	0x0000b350
        /*0a78*/ 	.word	0x00000006
        /*0a7c*/ 	.word	0x00000000
        /*0a80*/ 	.short	0x010a
        /*0a82*/ 	.byte	0x3f
	.zero		1


	//   ....[159]....
        /*0a84*/ 	.word	0x0000b3a0
        /*0a88*/ 	.word	0x00000009
        /*0a8c*/ 	.word	0x00000000
        /*0a90*/ 	.short	0x010a
        /*0a92*/ 	.byte	0x3f
	.zero		1


	//   ....[160]....
        /*0a94*/ 	.word	0x0000b3f0
        /*0a98*/ 	.word	0x00000006
        /*0a9c*/ 	.word	0x00000000
        /*0aa0*/ 	.short	0x010a
        /*0aa2*/ 	.byte	0x3f
	.zero		1


	//   ....[161]....
        /*0aa4*/ 	.word	0x0000b440
        /*0aa8*/ 	.word	0x00000009
        /*0aac*/ 	.word	0x00000000
        /*0ab0*/ 	.short	0x010a
        /*0ab2*/ 	.byte	0x3f
	.zero		1


	//   ....[162]....
        /*0ab4*/ 	.word	0x0000b490
        /*0ab8*/ 	.word	0x00000006
        /*0abc*/ 	.word	0x00000000
        /*0ac0*/ 	.short	0x010a
        /*0ac2*/ 	.byte	0x3f
	.zero		1


	//   ....[163]....
        /*0ac4*/ 	.word	0x0000b4e0
        /*0ac8*/ 	.word	0x00000009
        /*0acc*/ 	.word	0x00000000
        /*0ad0*/ 	.short	0x010a
        /*0ad2*/ 	.byte	0x3f
	.zero		1


	//   ....[164]....
        /*0ad4*/ 	.word	0x0000b530
        /*0ad8*/ 	.word	0x00000006
        /*0adc*/ 	.word	0x00000000
        /*0ae0*/ 	.short	0x010a
        /*0ae2*/ 	.byte	0x3f
	.zero		1


	//   ....[165]....
        /*0ae4*/ 	.word	0x0000b580
        /*0ae8*/ 	.word	0x00000009
        /*0aec*/ 	.word	0x00000000
        /*0af0*/ 	.short	0x010a
        /*0af2*/ 	.byte	0x3f
	.zero		1


	//   ....[166]....
        /*0af4*/ 	.word	0x0000b5d0
        /*0af8*/ 	.word	0x00000006
        /*0afc*/ 	.word	0x00000000
        /*0b00*/ 	.short	0x010a
        /*0b02*/ 	.byte	0x3f
	.zero		1


	//   ....[167]....
        /*0b04*/ 	.word	0x0000b620
        /*0b08*/ 	.word	0x00000009
        /*0b0c*/ 	.word	0x00000000
        /*0b10*/ 	.short	0x010a
        /*0b12*/ 	.byte	0x3f
	.zero		1


	//   ....[168]....
        /*0b14*/ 	.word	0x0000b670
        /*0b18*/ 	.word	0x00000008
        /*0b1c*/ 	.word	0x00000000
        /*0b20*/ 	.short	0x010a
        /*0b22*/ 	.byte	0x3f
	.zero		1


	//   ....[169]....
        /*0b24*/ 	.word	0x0000b6c0
        /*0b28*/ 	.word	0x0000000b
        /*0b2c*/ 	.word	0x00000000
        /*0b30*/ 	.short	0x010a
        /*0b32*/ 	.byte	0x3f
	.zero		1


	//----- nvinfo : EIATTR_NUM_MBARRIERS
	.align		4
.L_28:
        /*0b34*/ 	.byte	0x03, 0x38
        /*0b36*/ 	.short	0x0050


	//----- nvinfo : EIATTR_EXIT_INSTR_OFFSETS
	.align		4
        /*0b38*/ 	.byte	0x04, 0x1c
        /*0b3a*/ 	.short	(.L_30 - .L_29)


	//   ....[0]....
.L_29:
        /*0b3c*/ 	.word	0x00001810


	//   ....[1]....
        /*0b40*/ 	.word	0x00001870


	//   ....[2]....
        /*0b44*/ 	.word	0x00008540


	//   ....[3]....
        /*0b48*/ 	.word	0x00008570


	//   ....[4]....
        /*0b4c*/ 	.word	0x0000a8e0


	//----- nvinfo : EIATTR_MAX_THREADS
	.align		4
.L_30:
        /*0b50*/ 	.byte	0x04, 0x05
        /*0b52*/ 	.short	(.L_32 - .L_31)
.L_31:
        /*0b54*/ 	.word	0x00000180
        /*0b58*/ 	.word	0x00000001
        /*0b5c*/ 	.word	0x00000001


	//----- nvinfo : EIATTR_CRS_STACK_SIZE
	.align		4
.L_32:
        /*0b60*/ 	.byte	0x04, 0x1e
        /*0b62*/ 	.short	(.L_34 - .L_33)
.L_33:
        /*0b64*/ 	.word	0x00000000


	//----- nvinfo : EIATTR_CBANK_PARAM_SIZE
	.align		4
.L_34:
        /*0b68*/ 	.byte	0x03, 0x19
        /*0b6a*/ 	.short	0x0470


	//----- nvinfo : EIATTR_PARAM_CBANK
	.align		4
        /*0b6c*/ 	.byte	0x04, 0x0a
        /*0b6e*/ 	.short	(.L_36 - .L_35)
	.align		4
.L_35:
        /*0b70*/ 	.word	index@(.nv.constant0._ZN7cutlass13device_kernelINS_4gemm6kernel13GemmUniversalIN4cute5tupleIJiiiiEEENS1_10collective13CollectiveMmaINS1_37MainloopSm90TmaGmmaWarpSpecializedFP8ILi37ENS5_IJNS4_1CILi2EEESB_NSA_ILi1EEEEEENS1_32KernelTmaWarpSpecializedPingpongEEENS5_IJNSA_ILi64EEENSA_ILi128EEENSA_ILi32EEEEEENS_12float_e4m3_tENS5_IJlSC_lEEESK_SL_NS4_8TiledMMAINS4_8MMA_AtomIJNS4_4SM904GMMA31MMA_64x128x32_F32E4M3E4M3_SS_TNILNSP_7ScaleInE1ELSR_1EEEEEENS4_6LayoutINS5_IJSC_SC_SC_EEENS5_IJNSA_ILi0EEESW_SW_EEEEENS5_IJNS4_10UnderscoreESZ_SZ_EEEEENS4_23SM90_TMA_LOAD_MULTICASTENS4_14ComposedLayoutINS4_7SwizzleILi1ELi4ELi3EEENS4_18smem_ptr_flag_bitsILi8EEENSU_INS5_IJNSA_ILi8EEESI_EEENS5_IJSI_SC_EEEEEEEvNS4_8identityES12_S1C_vS1D_EENS_8epilogue10collective6detail29Sm90TmaWarpSpecializedAdapterINS1G_15DefaultEpilogueISK_SL_SL_NS1F_6thread17LinearCombinationISK_Li1EffLNS1K_9ScaleType4KindE0ELNS_15FloatRoundStyleE2ESK_EENS1_15EpilogueDefaultEEEEEvvEEEEvNT_6ParamsE)
        /*0b74*/ 	.short	0x0210
        /*0b76*/ 	.short	0x0470


	//----- nvinfo : EIATTR_SW_WAR
	.align		4
.L_36:
        /*0b78*/ 	.byte	0x04, 0x36
        /*0b7a*/ 	.short	(.L_38 - .L_37)
.L_37:
        /*0b7c*/ 	.word	0x00000008
.L_38:


//--------------------- .nv.callgraph             --------------------------
	.section	.nv.callgraph,"",@"SHT_CUDA_CALLGRAPH"
	.align	4
	.sectionentsize	8
	.align		4
        /*0000*/ 	.word	0x00000000
	.align		4
        /*0004*/ 	.word	0xffffffff
	.align		4
        /*0008*/ 	.word	0x00000000
	.align		4
        /*000c*/ 	.word	0xfffffffe
	.align		4
        /*0010*/ 	.word	0x00000000
	.align		4
        /*0014*/ 	.word	0xfffffffd
	.align		4
        /*0018*/ 	.word	0x00000000
	.align		4
        /*001c*/ 	.word	0xfffffffc


//--------------------- .nv.constant4             --------------------------
	.section	.nv.constant4,"a",@progbits
	.align	8
	.align		8
.nv.constant4:
        /*0000*/ 	.dword	_ZN39_INTERNAL_87ef4d7a_4_k_cu_3073b4c8_32724cuda3std3__45__cpo5beginE
	.align		8
        /*0008*/ 	.dword	_ZN39_INTERNAL_87ef4d7a_4_k_cu_3073b4c8_32724cuda3std3__45__cpo3endE
	.align		8
        /*0010*/ 	.dword	_ZN39_INTERNAL_87ef4d7a_4_k_cu_3073b4c8_32724cuda3std3__45__cpo6cbeginE
	.align		8
        /*0018*/ 	.dword	_ZN39_INTERNAL_87ef4d7a_4_k_cu_3073b4c8_32724cuda3std3__45__cpo4cendE
	.align		8
        /*0020*/ 	.dword	_ZN39_INTERNAL_87ef4d7a_4_k_cu_3073b4c8_32724cuda3std3__441_GLOBAL__N__87ef4d7a_4_k_cu_3073b4c8_32726ignoreE
	.align		8
        /*0028*/ 	.dword	_ZN39_INTERNAL_87ef4d7a_4_k_cu_3073b4c8_32724cuda3std3__419piecewise_constructE
	.align		8
        /*0030*/ 	.dword	_ZN39_INTERNAL_87ef4d7a_4_k_cu_3073b4c8_32724cuda3std3__48in_placeE
	.align		8
        /*0038*/ 	.dword	_ZN39_INTERNAL_87ef4d7a_4_k_cu_3073b4c8_32724cuda3std6ranges3__45__cpo4swapE
	.align		8
        /*0040*/ 	.dword	_ZN39_INTERNAL_87ef4d7a_4_k_cu_3073b4c8_32724cuda3std6ranges3__45__cpo9iter_moveE
	.align		8
        /*0048*/ 	.dword	_ZN39_INTERNAL_87ef4d7a_4_k_cu_3073b4c8_32724cute7productE
	.align		8
        /*0050*/ 	.dword	_ZN39_INTERNAL_87ef4d7a_4_k_cu_3073b4c8_32724cute1_E


//--------------------- .text._ZN7cutlass13device_kernelINS_4gemm6kernel13GemmUniversalIN4cute5tupleIJiiiiEEENS1_10collective13CollectiveMmaINS1_37MainloopSm90TmaGmmaWarpSpecializedFP8ILi37ENS5_IJNS4_1CILi2EEESB_NSA_ILi1EEEEEENS1_32KernelTmaWarpSpecializedPingpongEEENS5_IJNSA_ILi64EEENSA_ILi128EEENSA_ILi32EEEEEENS_12float_e4m3_tENS5_IJlSC_lEEESK_SL_NS4_8TiledMMAINS4_8MMA_AtomIJNS4_4SM904GMMA31MMA_64x128x32_F32E4M3E4M3_SS_TNILNSP_7ScaleInE1ELSR_1EEEEEENS4_6LayoutINS5_IJSC_SC_SC_EEENS5_IJNSA_ILi0EEESW_SW_EEEEENS5_IJNS4_10UnderscoreESZ_SZ_EEEEENS4_23SM90_TMA_LOAD_MULTICASTENS4_14ComposedLayoutINS4_7SwizzleILi1ELi4ELi3EEENS4_18smem_ptr_flag_bitsILi8EEENSU_INS5_IJNSA_ILi8EEESI_EEENS5_IJSI_SC_EEEEEEEvNS4_8identityES12_S1C_vS1D_EENS_8epilogue10collective6detail29Sm90TmaWarpSpecializedAdapterINS1G_15DefaultEpilogueISK_SL_SL_NS1F_6thread17LinearCombinationISK_Li1EffLNS1K_9ScaleType4KindE0ELNS_15FloatRoundStyleE2ESK_EENS1_15EpilogueDefaultEEEEEvvEEEEvNT_6ParamsE --------------------------
	.section	.text._ZN7cutlass13device_kernelINS_4gemm6kernel13GemmUniversalIN4cute5tupleIJiiiiEEENS1_10collective13CollectiveMmaINS1_37MainloopSm90TmaGmmaWarpSpecializedFP8ILi37ENS5_IJNS4_1CILi2EEESB_NSA_ILi1EEEEEENS1_32KernelTmaWarpSpecializedPingpongEEENS5_IJNSA_ILi64EEENSA_ILi128EEENSA_ILi32EEEEEENS_12float_e4m3_tENS5_IJlSC_lEEESK_SL_NS4_8TiledMMAINS4_8MMA_AtomIJNS4_4SM904GMMA31MMA_64x128x32_F32E4M3E4M3_SS_TNILNSP_7ScaleInE1ELSR_1EEEEEENS4_6LayoutINS5_IJSC_SC_SC_EEENS5_IJNSA_ILi0EEESW_SW_EEEEENS5_IJNS4_10UnderscoreESZ_SZ_EEEEENS4_23SM90_TMA_LOAD_MULTICASTENS4_14ComposedLayoutINS4_7SwizzleILi1ELi4ELi3EEENS4_18smem_ptr_flag_bitsILi8EEENSU_INS5_IJNSA_ILi8EEESI_EEENS5_IJSI_SC_EEEEEEEvNS4_8identityES12_S1C_vS1D_EENS_8epilogue10collective6detail29Sm90TmaWarpSpecializedAdapterINS1G_15DefaultEpilogueISK_SL_SL_NS1F_6thread17LinearCombinationISK_Li1EffLNS1K_9ScaleType4KindE0ELNS_15FloatRoundStyleE2ESK_EENS1_15EpilogueDefaultEEEEEvvEEEEvNT_6ParamsE,"ax",@progbits
	.align	128
.text._ZN7cutlass13device_kernelINS_4gemm6kernel13GemmUniversalIN4cute5tupleIJiiiiEEENS1_10collective13CollectiveMmaINS1_37MainloopSm90TmaGmmaWarpSpecializedFP8ILi37ENS5_IJNS4_1CILi2EEESB_NSA_ILi1EEEEEENS1_32KernelTmaWarpSpecializedPingpongEEENS5_IJNSA_ILi64EEENSA_ILi128EEENSA_ILi32EEEEEENS_12float_e4m3_tENS5_IJlSC_lEEESK_SL_NS4_8TiledMMAINS4_8MMA_AtomIJNS4_4SM904GMMA31MMA_64x128x32_F32E4M3E4M3_SS_TNILNSP_7ScaleInE1ELSR_1EEEEEENS4_6LayoutINS5_IJSC_SC_SC_EEENS5_IJNSA_ILi0EEESW_SW_EEEEENS5_IJNS4_10UnderscoreESZ_SZ_EEEEENS4_23SM90_TMA_LOAD_MULTICASTENS4_14ComposedLayoutINS4_7SwizzleILi1ELi4ELi3EEENS4_18smem_ptr_flag_bitsILi8EEENSU_INS5_IJNSA_ILi8EEESI_EEENS5_IJSI_SC_EEEEEEEvNS4_8identityES12_S1C_vS1D_EENS_8epilogue10collective6detail29Sm90TmaWarpSpecializedAdapterINS1G_15DefaultEpilogueISK_SL_SL_NS1F_6thread17LinearCombinationISK_Li1EffLNS1K_9ScaleType4KindE0ELNS_15FloatRoundStyleE2ESK_EENS1_15EpilogueDefaultEEEEEvvEEEEvNT_6ParamsE:
        .type           _ZN7cutlass13device_kernelINS_4gemm6kernel13GemmUniversalIN4cute5tupleIJiiiiEEENS1_10collective13CollectiveMmaINS1_37MainloopSm90TmaGmmaWarpSpecializedFP8ILi37ENS5_IJNS4_1CILi2EEESB_NSA_ILi1EEEEEENS1_32KernelTmaWarpSpecializedPingpongEEENS5_IJNSA_ILi64EEENSA_ILi128EEENSA_ILi32EEEEEENS_12float_e4m3_tENS5_IJlSC_lEEESK_SL_NS4_8TiledMMAINS4_8MMA_AtomIJNS4_4SM904GMMA31MMA_64x128x32_F32E4M3E4M3_SS_TNILNSP_7ScaleInE1ELSR_1EEEEEENS4_6LayoutINS5_IJSC_SC_SC_EEENS5_IJNSA_ILi0EEESW_SW_EEEEENS5_IJNS4_10UnderscoreESZ_SZ_EEEEENS4_23SM90_TMA_LOAD_MULTICASTENS4_14ComposedLayoutINS4_7SwizzleILi1ELi4ELi3EEENS4_18smem_ptr_flag_bitsILi8EEENSU_INS5_IJNSA_ILi8EEESI_EEENS5_IJSI_SC_EEEEEEEvNS4_8identityES12_S1C_vS1D_EENS_8epilogue10collective6detail29Sm90TmaWarpSpecializedAdapterINS1G_15DefaultEpilogueISK_SL_SL_NS1F_6thread17LinearCombinationISK_Li1EffLNS1K_9ScaleType4KindE0ELNS_15FloatRoundStyleE2ESK_EENS1_15EpilogueDefaultEEEEEvvEEEEvNT_6ParamsE,@function
        .size           _ZN7cutlass13device_kernelINS_4gemm6kernel13GemmUniversalIN4cute5tupleIJiiiiEEENS1_10collective13CollectiveMmaINS1_37MainloopSm90TmaGmmaWarpSpecializedFP8ILi37ENS5_IJNS4_1CILi2EEESB_NSA_ILi1EEEEEENS1_32KernelTmaWarpSpecializedPingpongEEENS5_IJNSA_ILi64EEENSA_ILi128EEENSA_ILi32EEEEEENS_12float_e4m3_tENS5_IJlSC_lEEESK_SL_NS4_8TiledMMAINS4_8MMA_AtomIJNS4_4SM904GMMA31MMA_64x128x32_F32E4M3E4M3_SS_TNILNSP_7ScaleInE1ELSR_1EEEEEENS4_6LayoutINS5_IJSC_SC_SC_EEENS5_IJNSA_ILi0EEESW_SW_EEEEENS5_IJNS4_10UnderscoreESZ_SZ_EEEEENS4_23SM90_TMA_LOAD_MULTICASTENS4_14ComposedLayoutINS4_7SwizzleILi1ELi4ELi3EEENS4_18smem_ptr_flag_bitsILi8EEENSU_INS5_IJNSA_ILi8EEESI_EEENS5_IJSI_SC_EEEEEEEvNS4_8identityES12_S1C_vS1D_EENS_8epilogue10collective6detail29Sm90TmaWarpSpecializedAdapterINS1G_15DefaultEpilogueISK_SL_SL_NS1F_6thread17LinearCombinationISK_Li1EffLNS1K_9ScaleType4KindE0ELNS_15FloatRoundStyleE2ESK_EENS1_15EpilogueDefaultEEEEEvvEEEEvNT_6ParamsE,(.L_x_277 - _ZN7cutlass13device_kernelINS_4gemm6kernel13GemmUniversalIN4cute5tupleIJiiiiEEENS1_10collective13CollectiveMmaINS1_37MainloopSm90TmaGmmaWarpSpecializedFP8ILi37ENS5_IJNS4_1CILi2EEESB_NSA_ILi1EEEEEENS1_32KernelTmaWarpSpecializedPingpongEEENS5_IJNSA_ILi64EEENSA_ILi128EEENSA_ILi32EEEEEENS_12float_e4m3_tENS5_IJlSC_lEEESK_SL_NS4_8TiledMMAINS4_8MMA_AtomIJNS4_4SM904GMMA31MMA_64x128x32_F32E4M3E4M3_SS_TNILNSP_7ScaleInE1ELSR_1EEEEEENS4_6LayoutINS5_IJSC_SC_SC_EEENS5_IJNSA_ILi0EEESW_SW_EEEEENS5_IJNS4_10UnderscoreESZ_SZ_EEEEENS4_23SM90_TMA_LOAD_MULTICASTENS4_14ComposedLayoutINS4_7SwizzleILi1ELi4ELi3EEENS4_18smem_ptr_flag_bitsILi8EEENSU_INS5_IJNSA_ILi8EEESI_EEENS5_IJSI_SC_EEEEEEEvNS4_8identityES12_S1C_vS1D_EENS_8epilogue10collective6detail29Sm90TmaWarpSpecializedAdapterINS1G_15DefaultEpilogueISK_SL_SL_NS1F_6thread17LinearCombinationISK_Li1EffLNS1K_9ScaleType4KindE0ELNS_15FloatRoundStyleE2ESK_EENS1_15EpilogueDefaultEEEEEvvEEEEvNT_6ParamsE)
        .other          _ZN7cutlass13device_kernelINS_4gemm6kernel13GemmUniversalIN4cute5tupleIJiiiiEEENS1_10collective13CollectiveMmaINS1_37MainloopSm90TmaGmmaWarpSpecializedFP8ILi37ENS5_IJNS4_1CILi2EEESB_NSA_ILi1EEEEEENS1_32KernelTmaWarpSpecializedPingpongEEENS5_IJNSA_ILi64EEENSA_ILi128EEENSA_ILi32EEEEEENS_12float_e4m3_tENS5_IJlSC_lEEESK_SL_NS4_8TiledMMAINS4_8MMA_AtomIJNS4_4SM904GMMA31MMA_64x128x32_F32E4M3E4M3_SS_TNILNSP_7ScaleInE1ELSR_1EEEEEENS4_6LayoutINS5_IJSC_SC_SC_EEENS5_IJNSA_ILi0EEESW_SW_EEEEENS5_IJNS4_10UnderscoreESZ_SZ_EEEEENS4_23SM90_TMA_LOAD_MULTICASTENS4_14ComposedLayoutINS4_7SwizzleILi1ELi4ELi3EEENS4_18smem_ptr_flag_bitsILi8EEENSU_INS5_IJNSA_ILi8EEESI_EEENS5_IJSI_SC_EEEEEEEvNS4_8identityES12_S1C_vS1D_EENS_8epilogue10collective6detail29Sm90TmaWarpSpecializedAdapterINS1G_15DefaultEpilogueISK_SL_SL_NS1F_6thread17LinearCombinationISK_Li1EffLNS1K_9ScaleType4KindE0ELNS_15FloatRoundStyleE2ESK_EENS1_15EpilogueDefaultEEEEEvvEEEEvNT_6ParamsE,@"STO_CUDA_ENTRY STV_DEFAULT"
_ZN7cutlass13device_kernelINS_4gemm6kernel13GemmUniversalIN4cute5tupleIJiiiiEEENS1_10collective13CollectiveMmaINS1_37MainloopSm90TmaGmmaWarpSpecializedFP8ILi37ENS5_IJNS4_1CILi2EEESB_NSA_ILi1EEEEEENS1_32KernelTmaWarpSpecializedPingpongEEENS5_IJNSA_ILi64EEENSA_ILi128EEENSA_ILi32EEEEEENS_12float_e4m3_tENS5_IJlSC_lEEESK_SL_NS4_8TiledMMAINS4_8MMA_AtomIJNS4_4SM904GMMA31MMA_64x128x32_F32E4M3E4M3_SS_TNILNSP_7ScaleInE1ELSR_1EEEEEENS4_6LayoutINS5_IJSC_SC_SC_EEENS5_IJNSA_ILi0EEESW_SW_EEEEENS5_IJNS4_10UnderscoreESZ_SZ_EEEEENS4_23SM90_TMA_LOAD_MULTICASTENS4_14ComposedLayoutINS4_7SwizzleILi1ELi4ELi3EEENS4_18smem_ptr_flag_bitsILi8EEENSU_INS5_IJNSA_ILi8EEESI_EEENS5_IJSI_SC_EEEEEEEvNS4_8identityES12_S1C_vS1D_EENS_8epilogue10collective6detail29Sm90TmaWarpSpecializedAdapterINS1G_15DefaultEpilogueISK_SL_SL_NS1F_6thread17LinearCombinationISK_Li1EffLNS1K_9ScaleType4KindE0ELNS_15FloatRoundStyleE2ESK_EENS1_15EpilogueDefaultEEEEEvvEEEEvNT_6ParamsE:
[----:B------:R-:W-:Y:S01]  /*0000*/  LDC R1, c[0x0][0x28] ;  /* 0x00000a00ff017b82 */ /* 0x000fe20000000800 */
[----:B------:R-:W0:Y:S01]  /*0010*/  S2R R11, SR_TID.X ;  /* 0x00000000000b7919 */ /* 0x000e220000002100 */
[----:B------:R-:W-:Y:S01]  /*0020*/  ELECT P0, URZ, PT ;  /* 0x00000000003f782f */ /* 0x000fe20003800000 */
[----:B------:R-:W-:Y:S01]  /*0030*/  BSSY B0, `(.L_x_0) ;  /* 0x000000f000007945 */ /* 0x000fe20003800000 */
[--C-:B0-----:R-:W-:Y:S02]  /*0040*/  SHF.R.U32.HI R0, RZ, 0x5, R11.reuse ;  /* 0x00000005ff007819 */ /* 0x101fe4000001160b */
[----:B------:R-:W-:-:S03]  /*0050*/  SHF.R.U32.HI R5, RZ, 0x7, R11 ;  /* 0x00000007ff057819 */ /* 0x000fc6000001160b */
[----:B------:R-:W0:Y:S04]  /*0060*/  SHFL.IDX PT, R2, R0, RZ, 0x1f ;  /* 0x00001fff00027589 */ /* 0x000e2800000e0000 */
[----:B------:R1:W2:Y:S01]  /*0070*/  SHFL.IDX PT, R6, R5, RZ, 0x1f ;  /* 0x00001fff05067589 */ /* 0x0002a200000e0000 */
[----:B0-----:R-:W-:-:S13]  /*0080*/  ISETP.NE.OR P0, PT, R2, RZ, !P0 ;  /* 0x000000ff0200720c */ /* 0x001fda0004705670 */
[----:B-12---:R-:W-:Y:S05]  /*0090*/  @P0 BRA `(.L_x_1) ;  /* 0x0000000000200947 */ /* 0x006fea0003800000 */
[----:B------:R-:W-:Y:S02]  /*00a0*/  ULDC.64 UR4, c[0x0][0x198] ;  /* 0x0000660000047ab9 */ /* 0x000fe40000000a00 */
[----:B------:R-:W-:Y:S02]  /*00b0*/  UIADD3 UR6, UP0, UR4, 0xf0, URZ ;  /* 0x000000f004067890 */ /* 0x000fe4000ff1e03f */
[----:B------:R-:W-:Y:S02]  /*00c0*/  UIADD3 UR4, UP1, UR4, 0x1f0, URZ ;  /* 0x000001f004047890 */ /* 0x000fe4000ff3e03f */
[----:B------:R-:W-:Y:S02]  /*00d0*/  UIADD3.X UR7, URZ, UR5, URZ, UP0, !UPT ;  /* 0x000000053f077290 */ /* 0x000fe400087fe43f */
[----:B------:R-:W-:-:S07]  /*00e0*/  UIADD3.X UR5, URZ, UR5, URZ, UP1, !UPT ;  /* 0x000000053f057290 */ /* 0x000fce0008ffe43f */
[----:B------:R0:W-:Y:S02]  /*00f0*/  UTMACCTL.PF [UR6] ;  /* 0x00000000060079b9 */ /* 0x0001e40008040000 */
[----:B------:R0:W-:Y:S02]  /*0100*/  UTMACCTL.PF [UR4] ;  /* 0x00000000040079b9 */ /* 0x0001e40008040000 */
[----:B0-----:R-:W-:Y:S01]  /*0110*/  NOP ;  /* 0x0000000000007918 */ /* 0x001fe20000000000 */
.L_x_1:
[----:B------:R-:W-:Y:S05]  /*0120*/  BSYNC B0 ;  /* 0x0000000000007941 */ /* 0x000fea0003800000 */
.L_x_0:
[----:B------:R-:W0:Y:S02]  /*0130*/  SHFL.IDX PT, R7, R0, RZ, 0x1f ;  /* 0x00001fff00077589 */ /* 0x000e2400000e0000 */
[----:B0-----:R-:W-:-:S13]  /*0140*/  ISETP.NE.AND P0, PT, R7, RZ, PT ;  /* 0x000000ff0700720c */ /* 0x001fda0003f05270 */
[----:B------:R-:W-:Y:S05]  /*0150*/  @P0 BRA `(.L_x_2) ;  /* 0x00000004006c0947 */ /* 0x000fea0003800000 */
[----:B------:R-:W-:Y:S01]  /*0160*/  ELECT P0, URZ, PT ;  /* 0x00000000003f782f */ /* 0x000fe20003800000 */
[----:B------:R-:W-:-:S12]  /*0170*/  BSSY B0, `(.L_x_2) ;  /* 0x0000059000007945 */ /* 0x000fd80003800000 */
[----:B------:R-:W-:Y:S05]  /*0180*/  @!P0 BRA `(.L_x_3) ;  /* 0x00000004005c8947 */ /* 0x000fea0003800000 */
[----:B------:R-:W0:Y:S01]  /*0190*/  S2UR UR8, SR_CgaCtaId ;  /* 0x00000000000879c3 */ /* 0x000e220000008800 */
[----:B------:R-:W-:Y:S01]  /*01a0*/  UMOV UR4, 0x400 ;  /* 0x0000040000047882 */ /* 0x000fe20000000000 */
[----:B------:R-:W-:Y:S01]  /*01b0*/  UMOV UR5, 0x1 ;  /* 0x0000000100057882 */ /* 0x000fe20000000000 */
[----:B------:R-:W-:Y:S02]  /*01c0*/  UMOV UR6, 0x3 ;  /* 0x0000000300067882 */ /* 0x000fe40000000000 */
[----:B------:R-:W-:-:S04]  /*01d0*/  UIADD3 UR6, -UR6, 0x100000, URZ ;  /* 0x0010000006067890 */ /* 0x000fc8000fffe13f */
[----:B------:R-:W-:Y:S02]  /*01e0*/  USHF.L.U32 UR7, UR6, 0xb, URZ ;  /* 0x0000000b06077899 */ /* 0x000fe4000800063f */
[----:B------:R-:W-:Y:S02]  /*01f0*/  USHF.L.U32 UR6, UR6, 0x1, URZ ;  /* 0x0000000106067899 */ /* 0x000fe4000800063f */
[----:B0-----:R-:W-:Y:S02]  /*0200*/  ULEA UR8, UR8, UR4, 0x18 ;  /* 0x0000000408087291 */ /* 0x001fe4000f8ec03f */
[----:B------:R-:W-:-:S04]  /*0210*/  UIADD3 UR4, -UR5, 0x100000, URZ ;  /* 0x0010000005047890 */ /* 0x000fc8000fffe13f */
[----:B------:R-:W-:Y:S02]  /*0220*/  USHF.L.U32 UR5, UR4, 0xb, URZ ;  /* 0x0000000b04057899 */ /* 0x000fe4000800063f */
[----:B------:R-:W-:Y:S01]  /*0230*/  USHF.L.U32 UR4, UR4, 0x1, URZ ;  /* 0x0000000104047899 */ /* 0x000fe2000800063f */
[----:B------:R-:W0:Y:S11]  /*0240*/  FENCE.VIEW.ASYNC.S ;  /* 0x00000000000073c6 */ /* 0x000e360000000000 */
[----:B0-----:R0:W1:Y:S01]  /*0250*/  SYNCS.EXCH.64 URZ, [UR8], UR4 ;  /* 0x00000004083f75b2 */ /* 0x0010620008000100 */
[----:B------:R0:W2:Y:S01]  /*0260*/  SYNCS.EXCH.64 URZ, [UR8+0x128], UR6 ;  /* 0x00012806083f75b2 */ /* 0x0000a20008000100 */
[----:B------:R0:W3:Y:S01]  /*0270*/  SYNCS.EXCH.64 URZ, [UR8+0x8], UR4 ;  /* 0x00000804083f75b2 */ /* 0x0000e20008000100 */
[----:B------:R0:W4:Y:S01]  /*0280*/  SYNCS.EXCH.64 URZ, [UR8+0x130], UR6 ;  /* 0x00013006083f75b2 */ /* 0x0001220008000100 */
[----:B------:R0:W0:Y:S01]  /*0290*/  SYNCS.EXCH.64 URZ, [UR8+0x10], UR4 ;  /* 0x00001004083f75b2 */ /* 0x0000220008000100 */
        /* <DEDUP_REMOVED lines=69> */
[----:B-1234-:R-:W-:Y:S01]  /*06f0*/  NOP ;  /* 0x0000000000007918 */ /* 0x01efe20000000000 */
.L_x_3:
[----:B0-----:R-:W-:Y:S05]  /*0700*/  BSYNC B0 ;  /* 0x0000000000007941 */ /* 0x001fea0003800000 */
.L_x_2:
[----:B------:R-:W0:Y:S01]  /*0710*/  SHFL.IDX PT, R3, R0, RZ, 0x1f ;  /* 0x00001fff00037589 */ /* 0x000e2200000e0000 */
[----:B------:R-:W-:Y:S01]  /*0720*/  SHF.R.S32.HI R4, RZ, 0x1f, R11 ;  /* 0x0000001fff047819 */ /* 0x000fe2000001140b */
[----:B------:R-:W1:Y:S01]  /*0730*/  S2UR UR13, SR_CTAID.X ;  /* 0x00000000000d79c3 */ /* 0x000e620000002500 */
[----:B------:R-:W-:Y:S01]  /*0740*/  ELECT P0, URZ, PT ;  /* 0x00000000003f782f */ /* 0x000fe20003800000 */
[----:B------:R2:W3:Y:S01]  /*0750*/  SHFL.IDX PT, R8, R0, RZ, 0x1f ;  /* 0x00001fff00087589 */ /* 0x0004e200000e0000 */
[----:B------:R-:W-:Y:S02]  /*0760*/  LEA.HI R4, R4, R11, RZ, 0x7 ;  /* 0x0000000b04047211 */ /* 0x000fe400078f38ff */
[----:B------:R-:W-:Y:S01]  /*0770*/  ELECT P1, URZ, PT ;  /* 0x00000000003f782f */ /* 0x000fe20003820000 */
[----:B------:R-:W-:Y:S01]  /*0780*/  NOP ;  /* 0x0000000000007918 */ /* 0x000fe20000000000 */
[----:B------:R-:W4:Y:S01]  /*0790*/  S2R R16, SR_CTAID.Y ;  /* 0x0000000000107919 */ /* 0x000f220000002600 */
[----:B------:R-:W-:Y:S01]  /*07a0*/  LOP3.LUT R4, R4, 0xffffff80, RZ, 0xc0, !PT ;  /* 0xffffff8004047812 */ /* 0x000fe200078ec0ff */
[----:B------:R-:W-:Y:S01]  /*07b0*/  ULDC UR4, c[0x0][0x150] ;  /* 0x0000540000047ab9 */ /* 0x000fe20000000800 */
[----:B------:R-:W5:Y:S01]  /*07c0*/  LDC R12, c[0x0][0x144] ;  /* 0x00005100ff0c7b82 */ /* 0x000f620000000800 */
[----:B------:R3:W5:Y:S01]  /*07d0*/  SHFL.IDX PT, R14, R5, RZ, 0x1f ;  /* 0x00001fff050e7589 */ /* 0x00076200000e0000 */
[----:B------:R-:W-:Y:S01]  /*07e0*/  UMOV UR12, 0x80 ;  /* 0x00000080000c7882 */ /* 0x000fe20000000000 */
[----:B------:R-:W-:Y:S01]  /*07f0*/  IMAD.IADD R10, R11, 0x1, -R4 ;  /* 0x000000010b0a7824 */ /* 0x000fe200078e0a04 */
[----:B------:R-:W-:Y:S01]  /*0800*/  NOP ;  /* 0x0000000000007918 */ /* 0x000fe20000000000 */
[C---:B------:R-:W-:Y:S01]  /*0810*/  VIADD R38, R6.reuse, 0xffffffff ;  /* 0xffffffff06267836 */ /* 0x040fe20000000000 */
[----:B------:R-:W-:-:S02]  /*0820*/  ISETP.NE.AND P4, PT, R6, RZ, PT ;  /* 0x000000ff0600720c */ /* 0x000fc40003f85270 */
[----:B------:R-:W-:Y:S01]  /*0830*/  SHF.R.S32.HI R19, RZ, 0x1f, R10 ;  /* 0x0000001fff137819 */ /* 0x000fe2000001140a */
[----:B------:R-:W5:Y:S01]  /*0840*/  LDC R13, c[0x0][0x140] ;  /* 0x00005000ff0d7b82 */ /* 0x000f620000000800 */
[----:B------:R-:W-:Y:S02]  /*0850*/  ISETP.GE.U32.AND P6, PT, R38, 0x2, PT ;  /* 0x000000022600780c */ /* 0x000fe40003fc6070 */
[----:B0-----:R-:W-:Y:S02]  /*0860*/  ISETP.NE.OR P0, PT, R3, RZ, !P0 ;  /* 0x000000ff0300720c */ /* 0x001fe40004705670 */
[----:B------:R-:W-:Y:S02]  /*0870*/  LEA.HI R3, R19, R10, RZ, 0x3 ;  /* 0x0000000a13037211 */ /* 0x000fe400078f18ff */
[----:B-1----:R-:W-:Y:S01]  /*0880*/  I2FP.F32.U32 R4, UR13 ;  /* 0x0000000d00047c45 */ /* 0x002fe20008201000 */
[----:B------:R-:W0:Y:S01]  /*0890*/  LDC R27, c[0x0][0x148] ;  /* 0x00005200ff1b7b82 */ /* 0x000e220000000800 */
[----:B--2---:R-:W-:-:S02]  /*08a0*/  SHF.R.S32.HI R0, RZ, 0x3, R3 ;  /* 0x00000003ff007819 */ /* 0x004fc40000011403 */
[----:B---3--:R-:W-:Y:S01]  /*08b0*/  ISETP.NE.OR P1, PT, R8, RZ, !P1 ;  /* 0x000000ff0800720c */ /* 0x008fe20004f25670 */
[----:B------:R-:W-:Y:S01]  /*08c0*/  FMUL R9, R4, UR4 ;  /* 0x0000000404097c20 */ /* 0x000fe20008400000 */
[----:B------:R-:W-:Y:S01]  /*08d0*/  SHF.R.S32.HI R3, RZ, 0x1f, R3 ;  /* 0x0000001fff037819 */ /* 0x000fe20000011403 */
[----:B------:R-:W-:Y:S01]  /*08e0*/  ULDC UR4, c[0x0][0x154] ;  /* 0x0000550000047ab9 */ /* 0x000fe20000000800 */
[----:B------:R-:W-:Y:S01]  /*08f0*/  SHF.R.S32.HI R8, RZ, 0x1f, R7 ;  /* 0x0000001fff087819 */ /* 0x000fe20000011407 */
[----:B------:R-:W-:Y:S01]  /*0900*/  VOTEU.ALL UP1, P0 ;  /* 0x00000000003f7886 */ /* 0x000fe20000020000 */
[----:B------:R-:W-:Y:S01]  /*0910*/  LEA.HI R4, R3, R0, RZ, 0x2 ;  /* 0x0000000003047211 */ /* 0x000fe200078f10ff */
[----:B------:R-:W1:Y:S01]  /*0920*/  F2I.U32.TRUNC.NTZ R9, R9 ;  /* 0x0000000900097305 */ /* 0x000e62000020f000 */
[----:B------:R-:W-:Y:S01]  /*0930*/  LEA.HI R8, R8, R7, RZ, 0x2 ;  /* 0x0000000708087211 */ /* 0x000fe200078f10ff */
[----:B------:R-:W-:Y:S01]  /*0940*/  VOTEU.ALL UP0, P0 ;  /* 0x00000000003f7886 */ /* 0x000fe20000000000 */
[----:B------:R-:W-:Y:S01]  /*0950*/  SHF.R.S32.HI R3, RZ, 0x1f, R2 ;  /* 0x0000001fff037819 */ /* 0x000fe20000011402 */
[----:B------:R-:W2:Y:S01]  /*0960*/  @!UP1 S2UR UR7, SR_CgaCtaId ;  /* 0x00000000000799c3 */ /* 0x000ea20000008800 */
[----:B------:R-:W-:Y:S01]  /*0970*/  LOP3.LUT R5, R4, 0xfffffffc, RZ, 0xc0, !PT ;  /* 0xfffffffc04057812 */ /* 0x000fe200078ec0ff */
[----:B------:R-:W-:Y:S01]  /*0980*/  VOTEU.ALL UP2, P1 ;  /* 0x00000000003f7886 */ /* 0x000fe20000840000 */
[----:B------:R-:W-:Y:S01]  /*0990*/  LOP3.LUT R8, R8, 0x3ffffffc, RZ, 0xc0, !PT ;  /* 0x3ffffffc08087812 */ /* 0x000fe200078ec0ff */
[----:B------:R-:W-:Y:S01]  /*09a0*/  @!UP1 UMOV UR6, 0x400 ;  /* 0x0000040000069882 */ /* 0x000fe20000000000 */
[----:B------:R-:W-:Y:S01]  /*09b0*/  LEA.HI R3, R3, R2, RZ, 0x2 ;  /* 0x0000000203037211 */ /* 0x000fe200078f10ff */
[----:B------:R-:W-:Y:S01]  /*09c0*/  IMAD.IADD R5, R0, 0x1, -R5 ;  /* 0x0000000100057824 */ /* 0x000fe200078e0a05 */
[----:B------:R-:W-:Y:S01]  /*09d0*/  @!UP2 UMOV UR9, 0x400 ;  /* 0x000004000009a882 */ /* 0x000fe20000000000 */
[----:B------:R-:W-:Y:S01]  /*09e0*/  IMAD.IADD R8, R7, 0x1, -R8 ;  /* 0x0000000107087824 */ /* 0x000fe200078e0a08 */
[----:B------:R-:W-:Y:S01]  /*09f0*/  LOP3.LUT R3, R3, 0xfffffffc, RZ, 0xc0, !PT ;  /* 0xfffffffc03037812 */ /* 0x000fe200078ec0ff */
[----:B------:R-:W3:Y:S01]  /*0a00*/  @!UP2 S2UR UR10, SR_CgaCtaId ;  /* 0x00000000000aa9c3 */ /* 0x000ee20000008800 */
[----:B-1----:R-:W-:Y:S01]  /*0a10*/  IMAD.MOV R9, RZ, RZ, -R9 ;  /* 0x000000ffff097224 */ /* 0x002fe200078e0a09 */
[----:B------:R-:W-:Y:S01]  /*0a20*/  VOTEU.ALL UP3, P1 ;  /* 0x00000000003f7886 */ /* 0x000fe20000860000 */
[----:B------:R-:W-:Y:S01]  /*0a30*/  IMAD R5, R8, 0x4, R5 ;  /* 0x0000000408057824 */ /* 0x000fe200078e0205 */
[----:B------:R-:W-:Y:S01]  /*0a40*/  VOTEU.ALL UP4, P1 ;  /* 0x00000000003f7886 */ /* 0x000fe20000880000 */
[----:B------:R-:W-:Y:S01]  /*0a50*/  IMAD.IADD R18, R2, 0x1, -R3 ;  /* 0x0000000102127824 */ /* 0x000fe200078e0a03 */
[----:B----4-:R-:W-:Y:S01]  /*0a60*/  I2FP.F32.U32 R2, R16 ;  /* 0x0000001000027245 */ /* 0x010fe20000201000 */
[----:B-----5:R-:W-:Y:S01]  /*0a70*/  IMAD R25, R12, R9, UR13 ;  /* 0x0000000d0c197e24 */ /* 0x020fe2000f8e0209 */
[C---:B------:R-:W-:Y:S01]  /*0a80*/  LEA.HI R0, R5.reuse, R5, RZ, 0x1 ;  /* 0x0000000505007211 */ /* 0x040fe200078f08ff */
[C---:B------:R-:W-:Y:S01]  /*0a90*/  IMAD.SHL.U32 R12, R5.reuse, 0x4, RZ ;  /* 0x00000004050c7824 */ /* 0x040fe200078e00ff */
[----:B------:R-:W-:Y:S01]  /*0aa0*/  VOTEU.ALL UP5, P1 ;  /* 0x00000000003f7886 */ /* 0x000fe200008a0000 */
[----:B------:R-:W-:Y:S01]  /*0ab0*/  FMUL R2, R2, UR4 ;  /* 0x0000000402027c20 */ /* 0x000fe20008400000 */
[----:B------:R-:W-:Y:S01]  /*0ac0*/  LOP3.LUT R0, R0, 0xfffffffe, RZ, 0xc0, !PT ;  /* 0xfffffffe00007812 */ /* 0x000fe200078ec0ff */
[----:B------:R-:W-:Y:S01]  /*0ad0*/  UMOV UR4, 0x20 ;  /* 0x0000002000047882 */ /* 0x000fe20000000000 */
[----:B--2---:R-:W-:Y:S01]  /*0ae0*/  @!UP1 ULEA UR8, UR7, UR6, 0x18 ;  /* 0x0000000607089291 */ /* 0x004fe2000f8ec03f */
[----:B------:R-:W-:Y:S01]  /*0af0*/  LOP3.LUT R12, R5, 0xc, R12, 0x78, !PT ;  /* 0x0000000c050c7812 */ /* 0x000fe200078e780c */
[----:B------:R-:W-:-:S04]  /*0b00*/  @!UP1 UIADD3 UR4, -UR4, 0x100000, URZ ;  /* 0x0010000004049890 */ /* 0x000fc8000fffe13f */
[----:B------:R-:W-:Y:S02]  /*0b10*/  @!UP1 USHF.L.U32 UR5, UR4, 0xb, URZ ;  /* 0x0000000b04059899 */ /* 0x000fe4000800063f */
[----:B------:R-:W-:Y:S01]  /*0b20*/  @!UP1 USHF.L.U32 UR4, UR4, 0x1, URZ ;  /* 0x0000000104049899 */ /* 0x000fe2000800063f */
[----:B------:R-:W-:Y:S01]  /*0b30*/  IMAD.IADD R0, R5, 0x1, -R0 ;  /* 0x0000000105007824 */ /* 0x000fe200078e0a00 */
[----:B------:R-:W1:Y:S01]  /*0b40*/  F2I.U32.TRUNC.NTZ R2, R2 ;  /* 0x0000000200027305 */ /* 0x000e62000020f000 */
[----:B------:R-:W-:-:S04]  /*0b50*/  @!UP2 UIADD3 UR6, -UR12, 0x100000, URZ ;  /* 0x001000000c06a890 */ /* 0x000fc8000fffe13f */
[----:B------:R-:W-:Y:S02]  /*0b60*/  @!UP2 USHF.L.U32 UR7, UR6, 0xb, URZ ;  /* 0x0000000b0607a899 */ /* 0x000fe4000800063f */
[----:B------:R-:W-:Y:S01]  /*0b70*/  @!UP2 USHF.L.U32 UR6, UR6, 0x1, URZ ;  /* 0x000000010606a899 */ /* 0x000fe2000800063f */
[----:B------:R-:W-:Y:S01]  /*0b80*/  ISETP.EQ.U32.AND P3, PT, R13, 0x1, PT ;  /* 0x000000010d00780c */ /* 0x000fe20003f62070 */
[----:B------:R-:W-:Y:S01]  /*0b90*/  VOTEU.ALL UP1, P0 ;  /* 0x00000000003f7886 */ /* 0x000fe20000020000 */
[----:B------:R-:W-:Y:S01]  /*0ba0*/  ISETP.NE.AND P2, PT, R0, R25, PT ;  /* 0x000000190000720c */ /* 0x000fe20003f45270 */
[----:B------:R-:W-:Y:S01]  /*0bb0*/  IMAD.MOV.U32 R13, RZ, RZ, 0x1 ;  /* 0x00000001ff0d7424 */ /* 0x000fe200078e00ff */
[----:B---3--:R-:W-:Y:S01]  /*0bc0*/  @!UP2 ULEA UR9, UR10, UR9, 0x18 ;  /* 0x000000090a09a291 */ /* 0x008fe2000f8ec03f */
[----:B------:R-:W-:Y:S01]  /*0bd0*/  LOP3.LUT P0, RZ, R10, 0x7, RZ, 0xc0, !PT ;  /* 0x000000070aff7812 */ /* 0x000fe2000780c0ff */
[----:B------:R-:W-:Y:S01]  /*0be0*/  VOTEU.ALL UP2, P1 ;  /* 0x00000000003f7886 */ /* 0x000fe20000840000 */
[----:B------:R-:W-:Y:S01]  /*0bf0*/  ISETP.NE.AND P1, PT, R18, 0x3, PT ;  /* 0x000000031200780c */ /* 0x000fe20003f25270 */
[----:B------:R-:W2:Y:S02]  /*0c00*/  FENCE.VIEW.ASYNC.S ;  /* 0x00000000000073c6 */ /* 0x000ea40000000000 */
[----:B--2---:R2:W3:Y:S01]  /*0c10*/  @!UP0 SYNCS.EXCH.64 URZ, [UR8+0x280], UR4 ;  /* 0x00028004083f85b2 */ /* 0x0044e20008000100 */
[----:B------:R-:W-:-:S02]  /*0c20*/  ISETP.LT.U32.AND P0, PT, R12, 0x4, !P0 ;  /* 0x000000040c00780c */ /* 0x000fc40004701070 */
[----:B------:R-:W-:Y:S01]  /*0c30*/  ISETP.EQ.OR P1, PT, R18, RZ, !P1 ;  /* 0x000000ff1200720c */ /* 0x000fe20004f22670 */
[----:B-1----:R-:W-:Y:S01]  /*0c40*/  IMAD.MOV R24, RZ, RZ, -R2 ;  /* 0x000000ffff187224 */ /* 0x002fe200078e0a02 */
[----:B------:R-:W-:Y:S02]  /*0c50*/  R2UR UR11, R14 ;  /* 0x000000000e0b72ca */ /* 0x000fe400000e0000 */
[----:B------:R-:W-:Y:S01]  /*0c60*/  @P2 LEA.HI R0, R12, R12, RZ, 0x1 ;  /* 0x0000000c0c002211 */ /* 0x000fe200078f08ff */
[----:B0-----:R-:W-:Y:S01]  /*0c70*/  IMAD R3, R27, R24, R16 ;  /* 0x000000181b037224 */ /* 0x001fe200078e0210 */
[----:B------:R-:W-:Y:S02]  /*0c80*/  ISETP.EQ.AND P1, PT, R6, RZ, P1 ;  /* 0x000000ff0600720c */ /* 0x000fe40000f22270 */
[----:B------:R-:W-:Y:S02]  /*0c90*/  @P2 SHF.R.S32.HI R0, RZ, 0x1, R0 ;  /* 0x00000001ff002819 */ /* 0x000fe40000011400 */
[----:B------:R-:W-:Y:S01]  /*0ca0*/  SEL R7, RZ, 0x1, !P1 ;  /* 0x00000001ff077807 */ /* 0x000fe20004800000 */
[----:B------:R2:W0:Y:S01]  /*0cb0*/  @!UP1 SYNCS.EXCH.64 URZ, [UR8+0x288], UR4 ;  /* 0x00028804083f95b2 */ /* 0x0004220008000100 */
[----:B------:R-:W-:Y:S01]  /*0cc0*/  @P2 ISETP.NE.AND P5, PT, R0, R3, PT ;  /* 0x000000030000220c */ /* 0x000fe20003fa5270 */
[----:B------:R-:W-:Y:S01]  /*0cd0*/  NOP ;  /* 0x0000000000007918 */ /* 0x000fe20000000000 */
[----:B------:R-:W-:-:S02]  /*0ce0*/  SEL R0, RZ, 0x1, !P0 ;  /* 0x00000001ff007807 */ /* 0x000fc40004000000 */
[----:B------:R-:W-:Y:S02]  /*0cf0*/  @P2 SEL R13, RZ, 0x1, P5 ;  /* 0x00000001ff0d2807 */ /* 0x000fe40002800000 */
[----:B------:R-:W-:Y:S02]  /*0d00*/  SEL R7, R7, 0x2, P6 ;  /* 0x0000000207077807 */ /* 0x000fe40003000000 */
[----:B------:R-:W-:Y:S01]  /*0d10*/  LOP3.LUT R13, R13, R0, RZ, 0xc0, !PT ;  /* 0x000000000d0d7212 */ /* 0x000fe200078ec0ff */
[----:B------:R2:W1:Y:S01]  /*0d20*/  @!UP2 SYNCS.EXCH.64 URZ, [UR9+0x260], UR6 ;  /* 0x00026006093fa5b2 */ /* 0x0004620008000100 */
[----:B------:R2:W4:Y:S01]  /*0d30*/  @!UP3 SYNCS.EXCH.64 URZ, [UR9+0x268], UR6 ;  /* 0x00026806093fb5b2 */ /* 0x0005220008000100 */
[----:B------:R2:W0:Y:S01]  /*0d40*/  @!UP4 SYNCS.EXCH.64 URZ, [UR9+0x270], UR6 ;  /* 0x00027006093fc5b2 */ /* 0x0004220008000100 */
[----:B------:R2:W0:Y:S01]  /*0d50*/  @!UP5 SYNCS.EXCH.64 URZ, [UR9+0x278], UR6 ;  /* 0x00027806093fd5b2 */ /* 0x0004220008000100 */
[----:B------:R-:W-:Y:S01]  /*0d60*/  NOP ;  /* 0x0000000000007918 */ /* 0x000fe20000000000 */
[----:B--23--:R-:W-:Y:S05]  /*0d70*/  @!P3 BRA `(.L_x_4) ;  /* 0x000000000008b947 */ /* 0x00cfea0003800000 */
[----:B01--4-:R-:W-:Y:S01]  /*0d80*/  UCGABAR_ARV ;  /* 0x00000000000079c7 */ /* 0x013fe20008000000 */
[----:B------:R-:W-:Y:S05]  /*0d90*/  BRA `(.L_x_5) ;  /* 0x0000000000047947 */ /* 0x000fea0003800000 */
.L_x_4:
[----:B01--4-:R-:W-:Y:S01]  /*0da0*/  NOP ;  /* 0x0000000000007918 */ /* 0x013fe20000000000 */
.L_x_5:
[----:B------:R-:W-:Y:S01]  /*0db0*/  ULDC.64 UR4, c[0x0][0x598] ;  /* 0x0001660000047ab9 */ /* 0x000fe20000000a00 */
[----:B------:R-:W-:Y:S01]  /*0dc0*/  ULDC.64 UR20, c[0x0][0x208] ;  /* 0x0000820000147ab9 */ /* 0x000fe20000000a00 */
[----:B------:R-:W-:-:S04]  /*0dd0*/  ISETP.NE.U32.AND P0, PT, RZ, UR4, PT ;  /* 0x00000004ff007c0c */ /* 0x000fc8000bf05070 */
[----:B------:R-:W-:-:S13]  /*0de0*/  ISETP.NE.AND.EX P0, PT, RZ, UR5, PT, P0 ;  /* 0x00000005ff007c0c */ /* 0x000fda000bf05300 */
[----:B------:R-:W-:Y:S05]  /*0df0*/  @!P0 BRA `(.L_x_6) ;  /* 0x00000000001c8947 */ /* 0x000fea0003800000 */
[----:B------:R-:W0:Y:S02]  /*0e00*/  LDC.64 R2, c[0x0][0x598] ;  /* 0x00016600ff027b82 */ /* 0x000e240000000a00 */
[----:B0-----:R-:W2:Y:S02]  /*0e10*/  LDG.E.64 R2, desc[UR20][R2.64] ;  /* 0x0000001402027981 */ /* 0x001ea4000c1e1b00 */
[----:B--2---:R-:W-:-:S04]  /*0e20*/  ISETP.NE.U32.AND P0, PT, R2, RZ, PT ;  /* 0x000000ff0200720c */ /* 0x004fc80003f05070 */
[----:B------:R-:W-:-:S13]  /*0e30*/  ISETP.NE.AND.EX P0, PT, R3, RZ, PT, P0 ;  /* 0x000000ff0300720c */ /* 0x000fda0003f05300 */
[----:B------:R-:W-:Y:S05]  /*0e40*/  @!P0 BRA `(.L_x_6) ;  /* 0x0000000000088947 */ /* 0x000fea0003800000 */
[----:B------:R0:W5:Y:S01]  /*0e50*/  LD.E R14, desc[UR20][R2.64] ;  /* 0x00000014020e7980 */ /* 0x000162000c101900 */
[----:B------:R-:W-:Y:S05]  /*0e60*/  BRA `(.L_x_7) ;  /* 0x0000000000207947 */ /* 0x000fea0003800000 */
.L_x_6:
[----:B------:R-:W-:Y:S02]  /*0e70*/  ULDC.64 UR4, c[0x0][0x588] ;  /* 0x0001620000047ab9 */ /* 0x000fe40000000a00 */
[----:B------:R-:W-:-:S04]  /*0e80*/  ISETP.NE.U32.AND P0, PT, RZ, UR4, PT ;  /* 0x00000004ff007c0c */ /* 0x000fc8000bf05070 */
[----:B------:R-:W-:-:S13]  /*0e90*/  ISETP.NE.AND.EX P0, PT, RZ, UR5, PT, P0 ;  /* 0x00000005ff007c0c */ /* 0x000fda000bf05300 */
[----:B------:R-:W-:Y:S05]  /*0ea0*/  @!P0 BRA `(.L_x_8) ;  /* 0x00000000000c8947 */ /* 0x000fea0003800000 */
[----:B------:R-:W0:Y:S02]  /*0eb0*/  LDC.64 R14, c[0x0][0x588] ;  /* 0x00016200ff0e7b82 */ /* 0x000e240000000a00 */
[----:B0-----:R1:W5:Y:S01]  /*0ec0*/  LDG.E R14, desc[UR20][R14.64] ;  /* 0x000000140e0e7981 */ /* 0x001362000c1e1900 */
[----:B------:R-:W-:Y:S05]  /*0ed0*/  BRA `(.L_x_7) ;  /* 0x0000000000047947 */ /* 0x000fea0003800000 */
.L_x_8:
[----:B------:R-:W2:Y:S02]  /*0ee0*/  LDC R14, c[0x0][0x580] ;  /* 0x00016000ff0e7b82 */ /* 0x000ea40000000800 */
.L_x_7:
[----:B------:R-:W-:Y:S02]  /*0ef0*/  ULDC.64 UR4, c[0x0][0x5a0] ;  /* 0x0001680000047ab9 */ /* 0x000fe40000000a00 */
[----:B------:R-:W-:-:S04]  /*0f00*/  ISETP.NE.U32.AND P0, PT, RZ, UR4, PT ;  /* 0x00000004ff007c0c */ /* 0x000fc8000bf05070 */
[----:B------:R-:W-:-:S13]  /*0f10*/  ISETP.NE.AND.EX P0, PT, RZ, UR5, PT, P0 ;  /* 0x00000005ff007c0c */ /* 0x000fda000bf05300 */
[----:B------:R-:W-:Y:S05]  /*0f20*/  @!P0 BRA `(.L_x_9) ;  /* 0x00000000001c8947 */ /* 0x000fea0003800000 */
[----:B0-----:R-:W0:Y:S02]  /*0f30*/  LDC.64 R2, c[0x0][0x5a0] ;  /* 0x00016800ff027b82 */ /* 0x001e240000000a00 */
[----:B0-----:R-:W3:Y:S02]  /*0f40*/  LDG.E.64 R2, desc[UR20][R2.64] ;  /* 0x0000001402027981 */ /* 0x001ee4000c1e1b00 */
[----:B---3--:R-:W-:-:S04]  /*0f50*/  ISETP.NE.U32.AND P0, PT, R2, RZ, PT ;  /* 0x000000ff0200720c */ /* 0x008fc80003f05070 */
[----:B------:R-:W-:-:S13]  /*0f60*/  ISETP.NE.AND.EX P0, PT, R3, RZ, PT, P0 ;  /* 0x000000ff0300720c */ /* 0x000fda0003f05300 */
[----:B------:R-:W-:Y:S05]  /*0f70*/  @!P0 BRA `(.L_x_9) ;  /* 0x0000000000088947 */ /* 0x000fea0003800000 */
[----:B-1----:R0:W5:Y:S01]  /*0f80*/  LD.E R15, desc[UR20][R2.64] ;  /* 0x00000014020f7980 */ /* 0x002162000c101900 */
[----:B------:R-:W-:Y:S05]  /*0f90*/  BRA `(.L_x_10) ;  /* 0x0000000000207947 */ /* 0x000fea0003800000 */
.L_x_9:
[----:B------:R-:W-:Y:S02]  /*0fa0*/  ULDC.64 UR4, c[0x0][0x590] ;  /* 0x0001640000047ab9 */ /* 0x000fe40000000a00 */
[----:B------:R-:W-:-:S04]  /*0fb0*/  ISETP.NE.U32.AND P0, PT, RZ, UR4, PT ;  /* 0x00000004ff007c0c */ /* 0x000fc8000bf05070 */
[----:B------:R-:W-:-:S13]  /*0fc0*/  ISETP.NE.AND.EX P0, PT, RZ, UR5, PT, P0 ;  /* 0x00000005ff007c0c */ /* 0x000fda000bf05300 */
[----:B------:R-:W-:Y:S05]  /*0fd0*/  @!P0 BRA `(.L_x_11) ;  /* 0x00000000000c8947 */ /* 0x000fea0003800000 */
[----:B0-----:R-:W1:Y:S02]  /*0fe0*/  LDC.64 R2, c[0x0][0x590] ;  /* 0x00016400ff027b82 */ /* 0x001e640000000a00 */
[----:B-1----:R1:W5:Y:S01]  /*0ff0*/  LDG.E R15, desc[UR20][R2.64] ;  /* 0x00000014020f7981 */ /* 0x002362000c1e1900 */
[----:B------:R-:W-:Y:S05]  /*1000*/  BRA `(.L_x_10) ;  /* 0x0000000000047947 */ /* 0x000fea0003800000 */
.L_x_11:
[----:B-1----:R-:W3:Y:S02]  /*1010*/  LDC R15, c[0x0][0x584] ;  /* 0x00016100ff0f7b82 */ /* 0x002ee40000000800 */
.L_x_10:
[----:B------:R-:W4:Y:S01]  /*1020*/  LDC R0, c[0x0][0x65c] ;  /* 0x00019700ff007b82 */ /* 0x000f220000000800 */
[----:B------:R-:W-:Y:S01]  /*1030*/  ULDC UR8, c[0x0][0x28c] ;  /* 0x0000a30000087ab9 */ /* 0x000fe20000000800 */
[----:B------:R-:W-:Y:S01]  /*1040*/  ISETP.NE.AND P0, PT, R6, 0x2, PT ;  /* 0x000000020600780c */ /* 0x000fe20003f05270 */
[----:B------:R-:W-:Y:S01]  /*1050*/  UIADD3 UR8, UR8, 0x1f, URZ ;  /* 0x0000001f08087890 */ /* 0x000fe2000fffe03f */
[----:B------:R-:W-:Y:S01]  /*1060*/  IMAD.U32 R4, RZ, RZ, UR13 ;  /* 0x0000000dff047e24 */ /* 0x000fe2000f8e00ff */
[----:B------:R-:W-:Y:S01]  /*1070*/  UMOV UR5, URZ ;  /* 0x0000003f00057c82 */ /* 0x000fe20008000000 */
[----:B------:R-:W-:Y:S01]  /*1080*/  UMOV UR4, URZ ;  /* 0x0000003f00047c82 */ /* 0x000fe20008000000 */
[----:B------:R-:W-:-:S04]  /*1090*/  USHF.R.S32.HI UR9, URZ, 0x1f, UR8 ;  /* 0x0000001f3f097899 */ /* 0x000fc80008011408 */
[----:B------:R-:W-:Y:S01]  /*10a0*/  ULEA.HI UR9, UR9, UR8, URZ, 0x5 ;  /* 0x0000000809097291 */ /* 0x000fe2000f8f283f */
[----:B----4-:R-:W-:-:S13]  /*10b0*/  ISETP.NE.AND P2, PT, R0, 0x1, PT ;  /* 0x000000010000780c */ /* 0x010fda0003f45270 */
[----:B01----:R-:W0:Y:S01]  /*10c0*/  @P2 LDC R3, c[0x0][0x10] ;  /* 0x00000400ff032b82 */ /* 0x003e220000000800 */
[----:B------:R-:W-:Y:S02]  /*10d0*/  @P2 IMAD.MOV.U32 R17, RZ, RZ, RZ ;  /* 0x000000ffff112224 */ /* 0x000fe400078e00ff */
[----:B------:R-:W-:-:S05]  /*10e0*/  @P2 IMAD.MOV.U32 R5, RZ, RZ, RZ ;  /* 0x000000ffff052224 */ /* 0x000fca00078e00ff */
[----:B------:R-:W1:Y:S01]  /*10f0*/  @!P2 LDC R9, c[0x0][0xc] ;  /* 0x00000300ff09ab82 */ /* 0x000e620000000800 */
[----:B------:R-:W-:Y:S01]  /*1100*/  ULDC UR6, c[0x0][0xc] ;  /* 0x0000030000067ab9 */ /* 0x000fe20000000800 */
[----:B------:R-:W-:Y:S02]  /*1110*/  ULDC UR7, c[0x0][0x10] ;  /* 0x0000040000077ab9 */ /* 0x000fe40000000800 */
[----:B------:R-:W-:-:S04]  /*1120*/  UIMAD.WIDE.U32 UR6, UR6, UR7, URZ ;  /* 0x00000007060672a5 */ /* 0x000fc8000f8e003f */
[----:B------:R-:W4:Y:S01]  /*1130*/  LDC R8, c[0x0][0x14] ;  /* 0x00000500ff087b82 */ /* 0x000f220000000800 */
[----:B0-----:R-:W-:Y:S01]  /*1140*/  @P2 IMAD.WIDE.U32 R2, R3, UR13, R16 ;  /* 0x0000000d03022c25 */ /* 0x001fe2000f8e0010 */
[----:B------:R-:W-:-:S03]  /*1150*/  USHF.R.S32.HI UR13, URZ, 0x5, UR9 ;  /* 0x000000053f0d7899 */ /* 0x000fc60008011409 */
[----:B------:R-:W-:Y:S02]  /*1160*/  @P2 IMAD.IADD R3, R3, 0x1, R5 ;  /* 0x0000000103032824 */ /* 0x000fe400078e0205 */
[----:B------:R-:W-:Y:S02]  /*1170*/  IMAD.MOV.U32 R5, RZ, RZ, RZ ;  /* 0x000000ffff057224 */ /* 0x000fe400078e00ff */
[----:B-1----:R-:W-:-:S04]  /*1180*/  @!P2 IMAD.WIDE.U32 R4, R16, R9, R4 ;  /* 0x000000091004a225 */ /* 0x002fc800078e0004 */
[----:B------:R-:W-:Y:S02]  /*1190*/  @!P2 IMAD.MOV.U32 R2, RZ, RZ, R4 ;  /* 0x000000ffff02a224 */ /* 0x000fe400078e0004 */
[C---:B----4-:R-:W-:Y:S02]  /*11a0*/  IMAD R21, R8.reuse, UR7, RZ ;  /* 0x0000000708157c24 */ /* 0x050fe4000f8e02ff */
[----:B------:R-:W-:Y:S01]  /*11b0*/  IMAD.WIDE.U32 R8, R8, UR6, RZ ;  /* 0x0000000608087c25 */ /* 0x000fe2000f8e00ff */
[----:B------:R-:W-:-:S03]  /*11c0*/  ULDC.64 UR6, c[0x0][0x650] ;  /* 0x0001940000067ab9 */ /* 0x000fc60000000a00 */
[----:B------:R-:W-:Y:S02]  /*11d0*/  @!P2 IMAD.MOV.U32 R3, RZ, RZ, R5 ;  /* 0x000000ffff03a224 */ /* 0x000fe400078e0005 */
[----:B------:R-:W-:Y:S01]  /*11e0*/  IMAD.IADD R0, R9, 0x1, R21 ;  /* 0x0000000109007824 */ /* 0x000fe200078e0215 */
[----:B------:R-:W-:Y:S06]  /*11f0*/  @P0 BRA `(.L_x_12) ;  /* 0x0000000000280947 */ /* 0x000fec0003800000 */
[----:B------:R-:W-:Y:S01]  /*1200*/  UIMAD.WIDE.U32 UR4, UR13, -0x45306eb3, URZ ;  /* 0xbacf914d0d0478a5 */ /* 0x000fe2000f8e003f */
[----:B------:R-:W-:Y:S01]  /*1210*/  IADD3 R2, P0, R2, R8, RZ ;  /* 0x0000000802027210 */ /* 0x000fe20007f1e0ff */
[----:B------:R-:W-:Y:S02]  /*1220*/  UISETP.GE.U32.AND UP0, UPT, UR13, 0x25, UPT ;  /* 0x000000250d00788c */ /* 0x000fe4000bf06070 */
[----:B------:R-:W-:Y:S02]  /*1230*/  UIADD3 UR4, -UR5, UR13, URZ ;  /* 0x0000000d05047290 */ /* 0x000fe4000fffe13f */
[----:B------:R-:W-:Y:S02]  /*1240*/  IMAD.X R3, R0, 0x1, R3, P0 ;  /* 0x0000000100037824 */ /* 0x000fe400000e0603 */
[----:B------:R-:W-:-:S04]  /*1250*/  ULEA.HI UR4, UR4, UR5, URZ, 0x1f ;  /* 0x0000000504047291 */ /* 0x000fc8000f8ff83f */
[----:B------:R-:W-:-:S03]  /*1260*/  USHF.R.U32.HI UR5, URZ, 0x5, UR4 ;  /* 0x000000053f057899 */ /* 0x000fc60008011604 */
[----:B------:R-:W-:Y:S01]  /*1270*/  UMOV UR4, URZ ;  /* 0x0000003f00047c82 */ /* 0x000fe20008000000 */
[----:B------:R-:W-:Y:S02]  /*1280*/  @UP0 ULOP3.LUT UR4, UR5, 0x1, URZ, 0xc0, !UPT ;  /* 0x0000000105040892 */ /* 0x000fe4000f8ec03f */
[----:B------:R-:W-:-:S12]  /*1290*/  UIMAD UR5, UR5, -0x25, UR13 ;  /* 0xffffffdb050578a4 */ /* 0x000fd8000f8e020d */
.L_x_12:
[----:B------:R-:W-:Y:S01]  /*12a0*/  ISETP.GE.U32.AND P0, PT, R2, UR6, PT ;  /* 0x0000000602007c0c */ /* 0x000fe2000bf06070 */
[----:B------:R-:W-:Y:S01]  /*12b0*/  IMAD.MOV.U32 R6, RZ, RZ, -0x1 ;  /* 0xffffffffff067424 */ /* 0x000fe200078e00ff */
[----:B------:R-:W-:Y:S01]  /*12c0*/  PRMT R20, RZ, 0x7610, R20 ;  /* 0x00007610ff147816 */ /* 0x000fe20000000014 */
[----:B------:R-:W-:Y:S01]  /*12d0*/  IMAD.MOV.U32 R5, RZ, RZ, -0x1 ;  /* 0xffffffffff057424 */ /* 0x000fe200078e00ff */
[----:B------:R-:W-:Y:S01]  /*12e0*/  ISETP.GE.U32.AND.EX P0, PT, R3, UR7, PT, P0 ;  /* 0x0000000703007c0c */ /* 0x000fe2000bf06100 */
[----:B------:R-:W-:-:S12]  /*12f0*/  IMAD.MOV.U32 R4, RZ, RZ, -0x1 ;  /* 0xffffffffff047424 */ /* 0x000fd800078e00ff */
[----:B------:R-:W-:Y:S05]  /*1300*/  @P0 BRA `(.L_x_13) ;  /* 0x0000000400240947 */ /* 0x000fea0003800000 */
[----:B------:R-:W0:Y:S01]  /*1310*/  LDC.64 R30, c[0x0][0x628] ;  /* 0x00018a00ff1e7b82 */ /* 0x000e220000000a00 */
[----:B------:R-:W-:Y:S02]  /*1320*/  IMAD.MOV.U32 R4, RZ, RZ, R2 ;  /* 0x000000ffff047224 */ /* 0x000fe400078e0002 */
[----:B------:R-:W-:-:S05]  /*1330*/  IMAD.MOV.U32 R5, RZ, RZ, R3 ;  /* 0x000000ffff057224 */ /* 0x000fca00078e0003 */
[----:B------:R-:W1:Y:S08]  /*1340*/  LDC R6, c[0x0][0x630] ;  /* 0x00018c00ff067b82 */ /* 0x000e700000000800 */
[----:B------:R-:W4:Y:S01]  /*1350*/  LDC.64 R32, c[0x0][0x620] ;  /* 0x00018800ff207b82 */ /* 0x000f220000000a00 */
[----:B0-----:R-:W-:-:S04]  /*1360*/  ISETP.NE.U32.AND P0, PT, R30, RZ, PT ;  /* 0x000000ff1e00720c */ /* 0x001fc80003f05070 */
[----:B------:R-:W-:-:S13]  /*1370*/  ISETP.NE.AND.EX P0, PT, R31, RZ, PT, P0 ;  /* 0x000000ff1f00720c */ /* 0x000fda0003f05300 */
[----:B-1--4-:R-:W-:Y:S05]  /*1380*/  @!P0 BRA `(.L_x_14) ;  /* 0x0000000000288947 */ /* 0x012fea0003800000 */
[----:B------:R-:W0:Y:S02]  /*1390*/  LDC R23, c[0x0][0x634] ;  /* 0x00018d00ff177b82 */ /* 0x000e240000000800 */
[----:B0-----:R-:W-:-:S05]  /*13a0*/  IADD3 R23, P0, R2, R23, RZ ;  /* 0x0000001702177210 */ /* 0x001fca0007f1e0ff */
[----:B------:R-:W-:-:S04]  /*13b0*/  IMAD.X R29, RZ, RZ, R3, P0 ;  /* 0x000000ffff1d7224 */ /* 0x000fc800000e0603 */
[----:B------:R-:W-:-:S04]  /*13c0*/  IMAD.WIDE.U32 R4, R29, R30, RZ ;  /* 0x0000001e1d047225 */ /* 0x000fc800078e00ff */
[----:B------:R-:W-:-:S04]  /*13d0*/  IMAD.WIDE.U32 R20, P0, R23, R31, R4 ;  /* 0x0000001f17147225 */ /* 0x000fc80007800004 */
[----:B------:R-:W-:-:S04]  /*13e0*/  IMAD.WIDE.U32 R4, R23, R30, RZ ;  /* 0x0000001e17047225 */ /* 0x000fc800078e00ff */
[----:B------:R-:W-:Y:S01]  /*13f0*/  IMAD.X R23, RZ, RZ, RZ, P0 ;  /* 0x000000ffff177224 */ /* 0x000fe200000e06ff */
[----:B------:R-:W-:Y:S01]  /*1400*/  IADD3 RZ, P0, R5, R20, RZ ;  /* 0x0000001405ff7210 */ /* 0x000fe20007f1e0ff */
[----:B------:R-:W-:-:S04]  /*1410*/  IMAD.MOV.U32 R22, RZ, RZ, R21 ;  /* 0x000000ffff167224 */ /* 0x000fc800078e0015 */
[----:B------:R-:W-:-:S08]  /*1420*/  IMAD.WIDE.U32.X R4, R29, R31, R22, P0 ;  /* 0x0000001f1d047225 */ /* 0x000fd000000e0416 */
.L_x_14:
[----:B------:R-:W0:Y:S01]  /*1430*/  LDC.64 R34, c[0x0][0x640] ;  /* 0x00019000ff227b82 */ /* 0x000e220000000a00 */
[-CC-:B------:R-:W-:Y:S01]  /*1440*/  SHF.R.U64 R36, R4, R6.reuse, R5.reuse ;  /* 0x0000000604247219 */ /* 0x180fe20000001205 */
[----:B------:R-:W-:Y:S01]  /*1450*/  IMAD.MOV.U32 R39, RZ, RZ, 0x1 ;  /* 0x00000001ff277424 */ /* 0x000fe200078e00ff */
[----:B------:R-:W-:Y:S02]  /*1460*/  SHF.R.U32.HI R4, RZ, R6, R5 ;  /* 0x00000006ff047219 */ /* 0x000fe40000011605 */
[----:B------:R-:W-:-:S03]  /*1470*/  IADD3 R21, P0, RZ, -R36, RZ ;  /* 0x80000024ff157210 */ /* 0x000fc60007f1e0ff */
[----:B------:R-:W1:Y:S02]  /*1480*/  LDC R20, c[0x0][0x618] ;  /* 0x00018600ff147b82 */ /* 0x000e640000000800 */
[----:B------:R-:W-:-:S04]  /*1490*/  IMAD.X R5, RZ, RZ, ~R4, P0 ;  /* 0x000000ffff057224 */ /* 0x000fc800000e0e04 */
[-C--:B------:R-:W-:Y:S02]  /*14a0*/  IMAD R6, R5, R32.reuse, RZ ;  /* 0x0000002005067224 */ /* 0x080fe400078e02ff */
[----:B------:R-:W4:Y:S01]  /*14b0*/  LDC R23, c[0x0][0x608] ;  /* 0x00018200ff177b82 */ /* 0x000f220000000800 */
[----:B------:R-:W-:-:S04]  /*14c0*/  IMAD.WIDE.U32 R4, R21, R32, R2 ;  /* 0x0000002015047225 */ /* 0x000fc800078e0002 */
[----:B------:R-:W-:-:S03]  /*14d0*/  IMAD R21, R21, R33, R6 ;  /* 0x0000002115157224 */ /* 0x000fc600078e0206 */
[----:B------:R-:W2:Y:S01]  /*14e0*/  LDC R26, c[0x0][0x658] ;  /* 0x00019600ff1a7b82 */ /* 0x000ea20000000800 */
[----:B------:R-:W-:Y:S01]  /*14f0*/  IMAD.IADD R5, R5, 0x1, R21 ;  /* 0x0000000105057824 */ /* 0x000fe200078e0215 */
[----:B0-----:R-:W-:Y:S01]  /*1500*/  ISETP.NE.U32.AND P0, PT, R34, RZ, PT ;  /* 0x000000ff2200720c */ /* 0x001fe20003f05070 */
[----:B------:R-:W-:-:S03]  /*1510*/  IMAD.MOV.U32 R21, RZ, RZ, -0x1 ;  /* 0xffffffffff157424 */ /* 0x000fc600078e00ff */
[----:B------:R-:W-:Y:S02]  /*1520*/  ISETP.NE.AND.EX P0, PT, R35, RZ, PT, P0 ;  /* 0x000000ff2300720c */ /* 0x000fe40003f05300 */
[----:B------:R-:W0:Y:S01]  /*1530*/  LDC R33, c[0x0][0x600] ;  /* 0x00018000ff217b82 */ /* 0x000e220000000800 */
[-CC-:B-1----:R-:W-:Y:S02]  /*1540*/  SHF.R.U64 R31, R4, R20.reuse, R5.reuse ;  /* 0x00000014041f7219 */ /* 0x182fe40000001205 */
[----:B------:R-:W-:-:S05]  /*1550*/  SHF.R.U32.HI R4, RZ, R20, R5 ;  /* 0x00000014ff047219 */ /* 0x000fca0000011605 */
[----:B------:R-:W1:Y:S01]  /*1560*/  LDC R28, c[0x0][0x648] ;  /* 0x00019200ff1c7b82 */ /* 0x000e620000000800 */
[-CC-:B----4-:R-:W-:Y:S02]  /*1570*/  SHF.R.U64 R41, R31, R23.reuse, R4.reuse ;  /* 0x000000171f297219 */ /* 0x190fe40000001204 */
[----:B------:R-:W-:-:S05]  /*1580*/  SHF.R.U32.HI R5, RZ, R23, R4 ;  /* 0x00000017ff057219 */ /* 0x000fca0000011604 */
[----:B------:R-:W4:Y:S01]  /*1590*/  LDC R37, c[0x0][0x638] ;  /* 0x00018e00ff257b82 */ /* 0x000f220000000800 */
[-C--:B--2---:R-:W-:Y:S02]  /*15a0*/  SHF.L.U32 R4, R21, R26.reuse, RZ ;  /* 0x0000001a15047219 */ /* 0x084fe400000006ff */
[--C-:B------:R-:W-:Y:S02]  /*15b0*/  SHF.R.U64 R32, R41, R26, R5.reuse ;  /* 0x0000001a29207219 */ /* 0x100fe40000001205 */
[----:B------:R-:W-:Y:S02]  /*15c0*/  LOP3.LUT R6, RZ, R4, RZ, 0x33, !PT ;  /* 0x00000004ff067212 */ /* 0x000fe400078e33ff */
[----:B------:R-:W-:Y:S01]  /*15d0*/  SHF.R.U32.HI R5, RZ, R26, R5 ;  /* 0x0000001aff057219 */ /* 0x000fe20000011605 */
[----:B------:R-:W2:Y:S01]  /*15e0*/  LDC R30, c[0x0][0x610] ;  /* 0x00018400ff1e7b82 */ /* 0x000ea20000000800 */
[----:B------:R-:W-:Y:S01]  /*15f0*/  IMAD.MOV.U32 R4, RZ, RZ, R32 ;  /* 0x000000ffff047224 */ /* 0x000fe200078e0020 */
[----:B------:R-:W-:Y:S06]  /*1600*/  @!P0 BRA `(.L_x_15) ;  /* 0x0000000000288947 */ /* 0x000fec0003800000 */
[----:B------:R-:W3:Y:S02]  /*1610*/  LDC R23, c[0x0][0x64c] ;  /* 0x00019300ff177b82 */ /* 0x000ee40000000800 */
[----:B---3--:R-:W-:-:S05]  /*1620*/  IADD3 R23, P0, R32, R23, RZ ;  /* 0x0000001720177210 */ /* 0x008fca0007f1e0ff */
        /* <DEDUP_REMOVED lines=8> */
.L_x_15:
[----:B-1----:R-:W-:Y:S01]  /*16b0*/  SHF.R.U64 R17, R4, R28, R5 ;  /* 0x0000001c04117219 */ /* 0x002fe20000001205 */
[----:B------:R-:W-:Y:S01]  /*16c0*/  @P2 IMAD R25, R27, R24, R16 ;  /* 0x000000181b192224 */ /* 0x000fe200078e0210 */
[----:B------:R-:W-:Y:S02]  /*16d0*/  SHF.L.U32 R4, R39, R26, RZ ;  /* 0x0000001a27047219 */ /* 0x000fe400000006ff */
[----:B------:R-:W-:Y:S01]  /*16e0*/  LOP3.LUT R5, R41, R6, RZ, 0xc0, !PT ;  /* 0x0000000629057212 */ /* 0x000fe200078ec0ff */
[----:B0-----:R-:W-:Y:S02]  /*16f0*/  VIADD R6, R33, 0xffffffff ;  /* 0xffffffff21067836 */ /* 0x001fe40000000000 */
[----:B------:R-:W-:Y:S02]  /*1700*/  IMAD.MOV R20, RZ, RZ, -R17 ;  /* 0x000000ffff147224 */ /* 0x000fe400078e0a11 */
[----:B------:R-:W-:Y:S01]  /*1710*/  IMAD R16, R4, R17, R5 ;  /* 0x0000001104107224 */ /* 0x000fe200078e0205 */
[----:B------:R-:W-:Y:S01]  /*1720*/  LOP3.LUT R17, R31, R6, RZ, 0xc0, !PT ;  /* 0x000000061f117212 */ /* 0x000fe200078ec0ff */
[----:B----4-:R-:W-:-:S02]  /*1730*/  IMAD R4, R20, R37, R32 ;  /* 0x0000002514047224 */ /* 0x010fc400078e0220 */
[----:B--2---:R-:W-:Y:S02]  /*1740*/  IMAD R6, R16, R30, R25 ;  /* 0x0000001e10067224 */ /* 0x004fe400078e0219 */
[----:B------:R-:W-:Y:S02]  /*1750*/  IMAD R17, R4, R33, R17 ;  /* 0x0000002104117224 */ /* 0x000fe400078e0211 */
[----:B------:R-:W-:Y:S02]  /*1760*/  IMAD.MOV.U32 R20, RZ, RZ, 0x1 ;  /* 0x00000001ff147424 */ /* 0x000fe400078e00ff */
[----:B------:R-:W-:Y:S01]  /*1770*/  IMAD.MOV.U32 R4, RZ, RZ, R36 ;  /* 0x000000ffff047224 */ /* 0x000fe200078e0024 */
[----:B------:R-:W-:Y:S02]  /*1780*/  SEL R5, R17, R6, !P2 ;  /* 0x0000000611057207 */ /* 0x000fe40005000000 */
[----:B------:R-:W-:-:S07]  /*1790*/  SEL R6, R6, R17, !P2 ;  /* 0x0000001106067207 */ /* 0x000fce0005000000 */
.L_x_13:
[----:B------:R-:W-:Y:S05]  /*17a0*/  @!P3 BRA `(.L_x_16) ;  /* 0x00000000000cb947 */ /* 0x000fea0003800000 */
[----:B------:R-:W-:Y:S01]  /*17b0*/  UCGABAR_WAIT ;  /* 0x0000000000007dc7 */ /* 0x000fe20008000000 */
[----:B------:R-:W-:Y:S01]  /*17c0*/  CCTL.IVALL ;  /* 0x00000000ff00798f */ /* 0x000fe20002000000 */
[----:B------:R-:W-:Y:S05]  /*17d0*/  BRA `(.L_x_17) ;  /* 0x0000000000047947 */ /* 0x000fea0003800000 */
.L_x_16:
[----:B------:R-:W-:Y:S06]  /*17e0*/  BAR.SYNC.DEFER_BLOCKING 0x0 ;  /* 0x0000000000007b1d */ /* 0x000fec0000010000 */
.L_x_17:
[----:B------:R-:W-:Y:S05]  /*17f0*/  @!P4 BRA `(.L_x_18) ;  /* 0x0000006c0054c947 */ /* 0x000fea0003800000 */
[----:B------:R-:W-:-:S13]  /*1800*/  ISETP.GT.U32.AND P0, PT, R38, 0x1, PT ;  /* 0x000000012600780c */ /* 0x000fda0003f04070 */
[----:B------:R-:W-:Y:S05]  /*1810*/  @P0 EXIT ;  /* 0x000000000000094d */ /* 0x000fea0003800000 */
.L_x_19:
[----:B------:R-:W-:-:S08]  /*1820*/  NOP ;  /* 0x0000000000007918 */ /* 0x000fd00000000000 */
[----:B------:R-:W0:Y:S02]  /*1830*/  USETMAXREG.TRY_ALLOC.CTAPOOL UP0, 0xe8 ;  /* 0x000000e8000079c8 */ /* 0x000e240008000600 */
[----:B0-----:R-:W-:-:S13]  /*1840*/  PLOP3.LUT P0, PT, PT, PT, UP0, 0x80, 0x0 ;  /* 0x000000000000781c */ /* 0x001fda0003f0f008 */
[----:B------:R-:W-:Y:S05]  /*1850*/  @!P0 BRA `(.L_x_19) ;  /* 0xfffffffc00f08947 */ /* 0x000fea000383ffff */
[----:B------:R-:W-:-:S13]  /*1860*/  LOP3.LUT P0, RZ, R20, 0xff, RZ, 0xc0, !PT ;  /* 0x000000ff14ff7812 */ /* 0x000fda000780c0ff */
[----:B------:R-:W-:Y:S05]  /*1870*/  @!P0 EXIT ;  /* 0x000000000000894d */ /* 0x000fea0003800000 */
[----:B------:R-:W0:Y:S01]  /*1880*/  S2UR UR6, SR_CgaCtaId ;  /* 0x00000000000679c3 */ /* 0x000e220000008800 */
[CC--:B------:R-:W-:Y:S01]  /*1890*/  LEA.HI R11, R19.reuse, R10.reuse, RZ, 0x2 ;  /* 0x0000000a130b7211 */ /* 0x0c0fe200078f10ff */
[----:B------:R-:W-:Y:S01]  /*18a0*/  UIADD3 UR7, UR11, -0x1, URZ ;  /* 0xffffffff0b077890 */ /* 0x000fe2000fffe03f */
[----:B------:R-:W-:Y:S01]  /*18b0*/  LEA.HI R19, R19, R10, RZ, 0x5 ;  /* 0x0000000a13137211 */ /* 0x000fe200078f28ff */
[----:B------:R-:W-:Y:S01]  /*18c0*/  UMOV UR9, 0x400 ;  /* 0x0000040000097882 */ /* 0x000fe20000000000 */
[--C-:B------:R-:W-:Y:S01]  /*18d0*/  SHF.R.S32.HI R18, RZ, 0x2, R11.reuse ;  /* 0x00000002ff127819 */ /* 0x100fe2000001140b */
[----:B------:R-:W-:Y:S01]  /*18e0*/  UISETP.LT.AND UP0, UPT, UR13, 0x1, UPT ;  /* 0x000000010d00788c */ /* 0x000fe2000bf01270 */
[----:B------:R-:W-:Y:S01]  /*18f0*/  SHF.R.S32.HI R17, RZ, 0x1f, R11 ;  /* 0x0000001fff117819 */ /* 0x000fe2000001140b */
[----:B------:R-:W-:Y:S01]  /*1900*/  USHF.L.U32 UR15, UR13, 0x1, URZ ;  /* 0x000000010d0f7899 */ /* 0x000fe2000800063f */
[----:B------:R-:W-:Y:S01]  /*1910*/  LOP3.LUT R11, R11, 0xfffffffc, RZ, 0xc0, !PT ;  /* 0xfffffffc0b0b7812 */ /* 0x000fe200078ec0ff */
[----:B------:R-:W-:Y:S01]  /*1920*/  USEL UR10, UR13, 0x1, UP0 ;  /* 0x000000010d0a7887 */ /* 0x000fe20008000000 */
[----:B------:R-:W-:Y:S01]  /*1930*/  LEA.HI R17, R17, R18, RZ, 0x3 ;  /* 0x0000001211117211 */ /* 0x000fe200078f18ff */
[----:B------:R-:W-:Y:S01]  /*1940*/  UISETP.NE.AND UP0, UPT, UR7, URZ, UPT ;  /* 0x0000003f0700728c */ /* 0x000fe2000bf05270 */
[----:B------:R-:W-:Y:S01]  /*1950*/  LOP3.LUT R148, R7, 0x1, RZ, 0xfc, !PT ;  /* 0x0000000107947812 */ /* 0x000fe200078efcff */
[----:B------:R-:W-:Y:S01]  /*1960*/  IMAD.IADD R16, R10, 0x1, -R11 ;  /* 0x000000010a107824 */ /* 0x000fe200078e0a0b */
[----:B------:R-:W-:Y:S01]  /*1970*/  LOP3.LUT R17, R17, 0xfffffff8, RZ, 0xc0, !PT ;  /* 0xfffffff811117812 */ /* 0x000fe200078ec0ff */
[----:B------:R-:W-:-:S04]  /*1980*/  UIADD3 UR10, -UR10, UR13, URZ ;  /* 0x0000000d0a0a7290 */ /* 0x000fc8000fffe13f */
[----:B------:R-:W-:Y:S01]  /*1990*/  IMAD.IADD R18, R18, 0x1, -R17 ;  /* 0x0000000112127824 */ /* 0x000fe200078e0a11 */
[----:B------:R-:W-:Y:S01]  /*19a0*/  SHF.R.S32.HI R17, RZ, 0x5, R19 ;  /* 0x00000005ff117819 */ /* 0x000fe20000011413 */
[----:B0-----:R-:W-:-:S03]  /*19b0*/  ULEA UR9, UR6, UR9, 0x18 ;  /* 0x0000000906097291 */ /* 0x001fc6000f8ec03f */
[--C-:B------:R-:W-:Y:S01]  /*19c0*/  SHF.R.S32.HI R19, RZ, 0x1f, R18.reuse ;  /* 0x0000001fff137819 */ /* 0x100fe20000011412 */
[----:B------:R-:W-:Y:S01]  /*19d0*/  USHF.L.U32 UR6, UR7, 0x3, URZ ;  /* 0x0000000307067899 */ /* 0x000fe2000800063f */
[C-C-:B------:R-:W-:Y:S01]  /*19e0*/  IMAD R20, R17.reuse, -0x10, -R18.reuse ;  /* 0xfffffff011147824 */ /* 0x140fe200078e0a12 */
[----:B------:R-:W-:Y:S02]  /*19f0*/  USEL UR7, URZ, 0x1, UP0 ;  /* 0x000000013f077887 */ /* 0x000fe40008000000 */
[----:B------:R-:W-:Y:S01]  /*1a00*/  ULOP3.LUT UR6, UR6, 0x8, URZ, 0xc0, !UPT ;  /* 0x0000000806067892 */ /* 0x000fe2000f8ec03f */
[----:B------:R-:W-:Y:S01]  /*1a10*/  IMAD.WIDE R10, R17, 0x10, R18 ;  /* 0x00000010110a7825 */ /* 0x000fe200078e0212 */
[----:B------:R-:W-:Y:S02]  /*1a20*/  UIADD3 UR22, UR9, 0x260, URZ ;  /* 0x0000026009167890 */ /* 0x000fe4000fffe03f */
[----:B------:R-:W-:Y:S01]  /*1a30*/  ULOP3.LUT UR23, UR6, 0x8, URZ, 0x3c, !UPT ;  /* 0x0000000806177892 */ /* 0x000fe2000f8e3c3f */
[----:B------:R-:W-:Y:S01]  /*1a40*/  IMAD.U32 R150, RZ, RZ, UR7 ;  /* 0x00000007ff967e24 */ /* 0x000fe2000f8e00ff */
[----:B------:R-:W-:-:S02]  /*1a50*/  ULOP3.LUT UR12, UR6, 0x18, URZ, 0x3c, !UPT ;  /* 0x00000018060c7892 */ /* 0x000fc4000f8e3c3f */
[----:B------:R-:W-:Y:S01]  /*1a60*/  ULEA UR11, UR11, UR22, 0x3 ;  /* 0x000000160b0b7291 */ /* 0x000fe2000f8e183f */
[----:B------:R-:W-:Y:S02]  /*1a70*/  ULDC UR6, c[0x0][0x284] ;  /* 0x0000a10000067ab9 */ /* 0x000fe40000000800 */
[----:B------:R-:W-:-:S09]  /*1a80*/  VIADD R17, R20, UR6 ;  /* 0x0000000614117c36 */ /* 0x000fd20008000000 */
.L_x_176:
[----:B------:R-:W-:Y:S01]  /*1a90*/  SHF.L.U32 R18, R150, 0x1f, RZ ;  /* 0x0000001f96127819 */ /* 0x000fe200000006ff */
[----:B------:R-:W0:Y:S01]  /*1aa0*/  LDC R19, c[0x0][0x28c] ;  /* 0x0000a300ff137b82 */ /* 0x000e220000000800 */
[----:B------:R-:W-:Y:S01]  /*1ab0*/  UMOV UR6, URZ ;  /* 0x0000003f00067c82 */ /* 0x000fe20008000000 */
[----:B------:R-:W-:Y:S01]  /*1ac0*/  UMOV UR14, UR5 ;  /* 0x00000005000e7c82 */ /* 0x000fe20008000000 */
[----:B-1----:R-:W1:Y:S01]  /*1ad0*/  SYNCS.PHASECHK.TRANS64.TRYWAIT P0, [UR11+-0x8], R18 ;  /* 0xfffff812ff0075a7 */ /* 0x002e62000800014b */
[----:B0-----:R-:W-:Y:S01]  /*1ae0*/  ISETP.GE.AND P1, PT, R19, 0x1, PT ;  /* 0x000000011300780c */ /* 0x001fe20003f26270 */
[----:B-1-34-:R-:W-:-:S12]  /*1af0*/  @!P0 BRA `(.L_x_20) ;  /* 0x0000008c007c8947 */ /* 0x01afd80003800000 */
.L_x_231:
[----:B------:R-:W-:Y:S01]  /*1b00*/  UMOV UR7, URZ ;  /* 0x0000003f00077c82 */ /* 0x000fe20008000000 */
[----:B------:R-:W-:Y:S01]  /*1b10*/  UMOV UR8, URZ ;  /* 0x0000003f00087c82 */ /* 0x000fe20008000000 */
[----:B------:R-:W-:Y:S02]  /*1b20*/  CS2R R88, SRZ ;  /* 0x0000000000587805 */ /* 0x000fe4000001ff00 */
[----:B------:R-:W-:Y:S02]  /*1b30*/  CS2R R22, SRZ ;  /* 0x0000000000167805 */ /* 0x000fe4000001ff00 */
[----:B------:R-:W-:Y:S02]  /*1b40*/  CS2R R90, SRZ ;  /* 0x00000000005a7805 */ /* 0x000fe4000001ff00 */
[----:B------:R-:W-:Y:S02]  /*1b50*/  CS2R R92, SRZ ;  /* 0x00000000005c7805 */ /* 0x000fe4000001ff00 */
[----:B------:R-:W-:-:S02]  /*1b60*/  CS2R R94, SRZ ;  /* 0x00000000005e7805 */ /* 0x000fc4000001ff00 */
[----:B------:R-:W-:Y:S02]  /*1b70*/  CS2R R96, SRZ ;  /* 0x0000000000607805 */ /* 0x000fe4000001ff00 */
        /* <DEDUP_REMOVED lines=24> */
[----:B------:R-:W-:Y:S01]  /*1d00*/  CS2R R146, SRZ ;  /* 0x0000000000927805 */ /* 0x000fe2000001ff00 */
[----:B------:R-:W-:Y:S01]  /*1d10*/  IMAD.MOV.U32 R149, RZ, RZ, RZ ;  /* 0x000000ffff957224 */ /* 0x000fe200078e00ff */
[----:B------:R-:W-:Y:S01]  /*1d20*/  CS2R R24, SRZ ;  /* 0x0000000000187805 */ /* 0x000fe2000001ff00 */
[----:B------:R-:W-:Y:S01]  /*1d30*/  IMAD.MOV.U32 R151, RZ, RZ, RZ ;  /* 0x000000ffff977224 */ /* 0x000fe200078e00ff */
[----:B------:R-:W-:Y:S01]  /*1d40*/  CS2R R26, SRZ ;  /* 0x00000000001a7805 */ /* 0x000fe2000001ff00 */
[----:B------:R-:W-:Y:S01]  /*1d50*/  IMAD.U32 R152, RZ, RZ, UR4 ;  /* 0x00000004ff987e24 */ /* 0x000fe2000f8e00ff */
        /* <DEDUP_REMOVED lines=29> */
[----:B------:R-:W-:Y:S01]  /*1f30*/  CS2R R86, SRZ ;  /* 0x0000000000567805 */ /* 0x000fe2000001ff00 */
[----:B------:R-:W-:Y:S06]  /*1f40*/  @!P1 BRA `(.L_x_21) ;  /* 0x0000000800289947 */ /* 0x000fec0003800000 */
[----:B------:R-:W-:-:S13]  /*1f50*/  ISETP.NE.AND P1, PT, R148, 0x3, PT ;  /* 0x000000039400780c */ /* 0x000fda0003f25270 */
[----:B------:R-:W-:Y:S05]  /*1f60*/  @!P1 BRA `(.L_x_22) ;  /* 0x0000000000049947 */ /* 0x000fea0003800000 */
[----:B------:R-:W-:Y:S01]  /*1f70*/  BPT.TRAP 0x1 ;  /* 0x000000040000795c */ /* 0x000fe20000300000 */
.L_x_22:
[----:B------:R-:W-:Y:S01]  /*1f80*/  ULEA UR6, UR5, UR9, 0x3 ;  /* 0x0000000905067291 */ /* 0x000fe2000f8e183f */
[----:B0-----:R-:W-:-:S05]  /*1f90*/  IMAD.U32 R18, RZ, RZ, UR4 ;  /* 0x00000004ff127e24 */ /* 0x001fca000f8e00ff */
[----:B------:R-:W-:-:S04]  /*1fa0*/  SHF.L.U32 R18, R18, 0x1f, RZ ;  /* 0x0000001f12127819 */ /* 0x000fc800000006ff */
[----:B------:R0:W1:Y:S01]  /*1fb0*/  SYNCS.PHASECHK.TRANS64.TRYWAIT P0, [UR6], R18 ;  /* 0x00000012ff0075a7 */ /* 0x0000620008000146 */
[----:B------:R-:W-:Y:S05]  /*1fc0*/  @!P1 BRA `(.L_x_23) ;  /* 0x0000000000049947 */ /* 0x000fea0003800000 */
[----:B------:R-:W-:Y:S01]  /*1fd0*/  BPT.TRAP 0x1 ;  /* 0x000000040000795c */ /* 0x000fe20000300000 */
.L_x_23:
[----:B-1----:R-:W-:Y:S05]  /*1fe0*/  @P0 BRA `(.L_x_24) ;  /* 0x0000000000080947 */ /* 0x002fea0003800000 */
[----:B------:R-:W1:Y:S02]  /*1ff0*/  SYNCS.PHASECHK.TRANS64.TRYWAIT P0, [UR6], R18 ;  /* 0x00000012ff0075a7 */ /* 0x000e640008000146 */
[----:B-1----:R-:W-:Y:S05]  /*2000*/  @!P0 BRA `(.L_x_25) ;  /* 0x0000008800508947 */ /* 0x002fea0003800000 */
.L_x_24:
[----:B------:R-:W-:Y:S01]  /*2010*/  UIADD3 UR7, UR9, 0x12b80, URZ ;  /* 0x00012b8009077890 */ /* 0x000fe2000fffe03f */
[----:B------:R-:W-:Y:S01]  /*2020*/  WARPGROUP.ARRIVE ;  /* 0x00000000000079c5 */ /* 0x000fe20000000000 */
[----:B------:R-:W-:Y:S01]  /*2030*/  UIADD3 UR6, UR9, 0x380, URZ ;  /* 0x0000038009067890 */ /* 0x000fe2000fffe03f */
[----:B------:R-:W-:Y:S01]  /*2040*/  CS2R R88, SRZ ;  /* 0x0000000000587805 */ /* 0x000fe2000001ff00 */
[----:B------:R-:W-:Y:S01]  /*2050*/  USHF.R.U32.HI UR7, URZ, 0x4, UR7 ;  /* 0x000000043f077899 */ /* 0x000fe20008011607 */
[----:B------:R-:W-:Y:S01]  /*2060*/  CS2R R22, SRZ ;  /* 0x0000000000167805 */ /* 0x000fe2000001ff00 */
[----:B------:R-:W-:Y:S01]  /*2070*/  USHF.R.U32.HI UR6, URZ, 0x4, UR6 ;  /* 0x000000043f067899 */ /* 0x000fe20008011606 */
[----:B------:R-:W-:Y:S01]  /*2080*/  CS2R R90, SRZ ;  /* 0x00000000005a7805 */ /* 0x000fe2000001ff00 */
[----:B------:R-:W-:Y:S01]  /*2090*/  ULOP3.LUT UR7, UR7, 0x3fff, URZ, 0xc0, !UPT ;  /* 0x00003fff07077892 */ /* 0x000fe2000f8ec03f */
[----:B------:R-:W-:Y:S01]  /*20a0*/  CS2R R92, SRZ ;  /* 0x00000000005c7805 */ /* 0x000fe2000001ff00 */
[----:B------:R-:W-:Y:S01]  /*20b0*/  ULOP3.LUT UR6, UR6, 0x3fff, URZ, 0xc0, !UPT ;  /* 0x00003fff06067892 */ /* 0x000fe2000f8ec03f */
[----:B------:R-:W-:Y:S01]  /*20c0*/  CS2R R94, SRZ ;  /* 0x00000000005e7805 */ /* 0x000fe2000001ff00 */
[----:B------:R-:W-:Y:S01]  /*20d0*/  ULOP3.LUT UR7, UR7, 0x10000, URZ, 0xfc, !UPT ;  /* 0x0001000007077892 */ /* 0x000fe2000f8efc3f */
[----:B------:R-:W-:Y:S01]  /*20e0*/  CS2R R96, SRZ ;  /* 0x0000000000607805 */ /* 0x000fe2000001ff00 */
[----:B------:R-:W-:Y:S01]  /*20f0*/  ULOP3.LUT UR6, UR6, 0x10000, URZ, 0xfc, !UPT ;  /* 0x0001000006067892 */ /* 0x000fe2000f8efc3f */
[----:B------:R-:W-:Y:S01]  /*2100*/  CS2R R98, SRZ ;  /* 0x0000000000627805 */ /* 0x000fe2000001ff00 */
[----:B------:R-:W-:Y:S01]  /*2110*/  ULEA UR18, UR5, UR7, 0x8 ;  /* 0x0000000705127291 */ /* 0x000fe2000f8e403f */
[----:B------:R-:W-:Y:S01]  /*2120*/  CS2R R102, SRZ ;  /* 0x0000000000667805 */ /* 0x000fe2000001ff00 */
[----:B------:R-:W-:Y:S01]  /*2130*/  ULEA UR16, UR5, UR6, 0x7 ;  /* 0x0000000605107291 */ /* 0x000fe2000f8e383f */
[----:B------:R-:W-:Y:S01]  /*2140*/  CS2R R100, SRZ ;  /* 0x0000000000647805 */ /* 0x000fe2000001ff00 */
[----:B------:R-:W-:Y:S01]  /*2150*/  ULDC UR7, c[0x0][0x50c] ;  /* 0x0001430000077ab9 */ /* 0x000fe20000000800 */
[----:B------:R-:W-:Y:S01]  /*2160*/  UMOV UR17, 0xc0000010 ;  /* 0xc000001000117882 */ /* 0x000fe20000000000 */
[----:B------:R-:W-:Y:S01]  /*2170*/  UISETP.NE.AND UP0, UPT, UR7, 0x1, UPT ;  /* 0x000000010700788c */ /* 0x000fe2000bf05270 */
[----:B------:R-:W-:Y:S01]  /*2180*/  CS2R R104, SRZ ;  /* 0x0000000000687805 */ /* 0x000fe2000001ff00 */
[----:B------:R-:W-:Y:S01]  /*2190*/  UMOV UR19, 0xc0000010 ;  /* 0xc000001000137882 */ /* 0x000fe20000000000 */
[----:B------:R-:W-:Y:S01]  /*21a0*/  UMOV UR6, 0x1 ;  /* 0x0000000100067882 */ /* 0x000fe20000000000 */
[----:B------:R-:W-:Y:S01]  /*21b0*/  USEL UR7, URZ, 0x1, UP0 ;  /* 0x000000013f077887 */ /* 0x000fe20008000000 */
[----:B------:R-:W-:Y:S01]  /*21c0*/  QGMMA.64x128x32.F32.E4M3.E4M3 R24, gdesc[UR16], RZ, !UPT, gsb0 ;  /* 0x01e00000101879f3 */ /* 0x000fe2000c0008ff */
[----:B------:R-:W-:-:S02]  /*21d0*/  CS2R R106, SRZ ;  /* 0x00000000006a7805 */ /* 0x000fc4000001ff00 */
[----:B------:R-:W-:Y:S02]  /*21e0*/  CS2R R108, SRZ ;  /* 0x00000000006c7805 */ /* 0x000fe4000001ff00 */
[----:B------:R-:W-:Y:S02]  /*21f0*/  CS2R R110, SRZ ;  /* 0x00000000006e7805 */ /* 0x000fe4000001ff00 */
[----:B------:R-:W-:Y:S02]  /*2200*/  CS2R R112, SRZ ;  /* 0x0000000000707805 */ /* 0x000fe4000001ff00 */
[----:B------:R-:W-:Y:S02]  /*2210*/  ISETP.NE.AND P0, PT, RZ, UR7, PT ;  /* 0x00000007ff007c0c */ /* 0x000fe4000bf05270 */
        /* <DEDUP_REMOVED lines=16> */
[----:B------:R-:W-:Y:S01]  /*2320*/  CS2R R146, SRZ ;  /* 0x0000000000927805 */ /* 0x000fe2000001ff00 */
[----:B------:R-:W-:Y:S02]  /*2330*/  IMAD.MOV.U32 R149, RZ, RZ, RZ ;  /* 0x000000ffff957224 */ /* 0x000fe400078e00ff */
[----:B------:R-:W-:Y:S01]  /*2340*/  IMAD.MOV.U32 R151, RZ, RZ, RZ ;  /* 0x000000ffff977224 */ /* 0x000fe200078e00ff */
[----:B------:R-:W-:Y:S06]  /*2350*/  @!P0 BRA `(.L_x_26) ;  /* 0x0000000400088947 */ /* 0x000fec0003800000 */
[----:B------:R-:W-:Y:S02]  /*2360*/  WARPGROUP.DEPBAR.LE gsb0, 0x0 ;  /* 0x00008000000079c5 */ /* 0x000fe40000010000 */
[----:B------:R-:W-:-:S01]  /*2370*/  FADD R151, RZ, R24 ;  /* 0x00000018ff977221 */ /* 0x000fc20000000000 */
[----:B------:R-:W-:Y:S01]  /*2380*/  FADD R146, RZ, R25 ;  /* 0x00000019ff927221 */ /* 0x000fe20000000000 */
        /* <DEDUP_REMOVED lines=62> */
[----:B------:R-:W-:-:S06]  /*2770*/  UMOV UR6, URZ ;  /* 0x0000003f00067c82 */ /* 0x000fcc0008000000 */
.L_x_26:
[----:B------:R-:W-:-:S04]  /*2780*/  UIADD3 UR14, UR5, 0x1, URZ ;  /* 0x00000001050e7890 */ /* 0x000fc8000fffe03f */
[----:B------:R-:W-:-:S04]  /*2790*/  UISETP.NE.AND UP0, UPT, UR14, 0x25, UPT ;  /* 0x000000250e00788c */ /* 0x000fc8000bf05270 */
[----:B------:R-:W-:Y:S02]  /*27a0*/  USEL UR8, URZ, 0x1, UP0 ;  /* 0x000000013f087887 */ /* 0x000fe40008000000 */
[----:B------:R-:W-:Y:S02]  /*27b0*/  USEL UR14, UR14, URZ, UP0 ;  /* 0x0000003f0e0e7287 */ /* 0x000fe40008000000 */
[----:B------:R-:W-:-:S06]  /*27c0*/  ULOP3.LUT UR8, UR4, UR8, URZ, 0x3c, !UPT ;  /* 0x0000000804087292 */ /* 0x000fcc000f8e3c3f */
[----:B------:R-:W-:Y:S01]  /*27d0*/  IMAD.U32 R152, RZ, RZ, UR8 ;  /* 0x00000008ff987e24 */ /* 0x000fe2000f8e00ff */
[----:B------:R-:W-:-:S06]  /*27e0*/  UMOV UR8, 0x1 ;  /* 0x0000000100087882 */ /* 0x000fcc0000000000 */
.L_x_21:
[----:B------:R-:W-:-:S06]  /*27f0*/  UISETP.GE.AND UP0, UPT, UR10, 0x1, UPT ;  /* 0x000000010a00788c */ /* 0x000fcc000bf06270 */
[----:B------:R-:W-:-:S13]  /*2800*/  PLOP3.LUT P0, PT, PT, PT, UP0, 0x80, 0x0 ;  /* 0x000000000000781c */ /* 0x000fda0003f0f008 */
[----:B------:R-:W-:Y:S05]  /*2810*/  @!P0 BRA `(.L_x_27) ;  /* 0x0000000400f48947 */ /* 0x000fea0003800000 */
[----:B01----:R-:W-:Y:S01]  /*2820*/  IMAD.U32 R18, RZ, RZ, UR10 ;  /* 0x0000000aff127e24 */ /* 0x003fe2000f8e00ff */
[----:B------:R-:W-:Y:S01]  /*2830*/  ULDC UR24, c[0x0][0x50c] ;  /* 0x0001430000187ab9 */ /* 0x000fe20000000800 */
[----:B------:R-:W-:-:S07]  /*2840*/  IMAD.U32 R19, RZ, RZ, UR5 ;  /* 0x00000005ff137e24 */ /* 0x000fce000f8e00ff */
.L_x_35:
[----:B------:R-:W-:-:S13]  /*2850*/  ISETP.NE.AND P1, PT, R148, 0x3, PT ;  /* 0x000000039400780c */ /* 0x000fda0003f25270 */
[----:B------:R-:W-:Y:S05]  /*2860*/  @!P1 BRA `(.L_x_28) ;  /* 0x0000000000049947 */ /* 0x000fea0003800000 */
[----:B------:R-:W-:Y:S01]  /*2870*/  BPT.TRAP 0x1 ;  /* 0x000000040000795c */ /* 0x000fe20000300000 */
.L_x_28:
[----:B------:R-:W-:Y:S01]  /*2880*/  ULEA UR16, UR14, UR9, 0x3 ;  /* 0x000000090e107291 */ /* 0x000fe2000f8e183f */
[----:B------:R-:W-:-:S08]  /*2890*/  SHF.L.U32 R20, R152, 0x1f, RZ ;  /* 0x0000001f98147819 */ /* 0x000fd000000006ff */
[----:B------:R0:W1:Y:S01]  /*28a0*/  SYNCS.PHASECHK.TRANS64.TRYWAIT P0, [UR16], R20 ;  /* 0x00000014ff0075a7 */ /* 0x0000620008000150 */
[----:B------:R-:W-:Y:S05]  /*28b0*/  @!P1 BRA `(.L_x_29) ;  /* 0x0000000000049947 */ /* 0x000fea0003800000 */
[----:B------:R-:W-:Y:S01]  /*28c0*/  BPT.TRAP 0x1 ;  /* 0x000000040000795c */ /* 0x000fe20000300000 */
.L_x_29:
[----:B-1----:R-:W-:Y:S05]  /*28d0*/  @P0 BRA `(.L_x_30) ;  /* 0x0000000000080947 */ /* 0x002fea0003800000 */
[----:B------:R-:W1:Y:S02]  /*28e0*/  SYNCS.PHASECHK.TRANS64.TRYWAIT P0, [UR16], R20 ;  /* 0x00000014ff0075a7 */ /* 0x000e640008000150 */
[----:B-1----:R-:W-:Y:S05]  /*28f0*/  @!P0 BRA `(.L_x_31) ;  /* 0x00000080002c8947 */ /* 0x002fea0003800000 */
.L_x_30:
[----:B------:R-:W-:Y:S01]  /*2900*/  UIADD3 UR16, UR9, 0x380, URZ ;  /* 0x0000038009107890 */ /* 0x000fe2000fffe03f */
[----:B------:R-:W-:Y:S01]  /*2910*/  WARPGROUP.ARRIVE ;  /* 0x00000000000079c5 */ /* 0x000fe20000000000 */
[----:B------:R-:W-:Y:S02]  /*2920*/  UIADD3 UR17, UR9, 0x12b80, URZ ;  /* 0x00012b8009117890 */ /* 0x000fe4000fffe03f */
[----:B------:R-:W-:Y:S02]  /*2930*/  USHF.R.U32.HI UR16, URZ, 0x4, UR16 ;  /* 0x000000043f107899 */ /* 0x000fe40008011610 */
[----:B------:R-:W-:Y:S02]  /*2940*/  USHF.R.U32.HI UR17, URZ, 0x4, UR17 ;  /* 0x000000043f117899 */ /* 0x000fe40008011611 */
[----:B------:R-:W-:Y:S02]  /*2950*/  UISETP.NE.AND UP0, UPT, UR7, URZ, UPT ;  /* 0x0000003f0700728c */ /* 0x000fe4000bf05270 */
[----:B------:R-:W-:-:S02]  /*2960*/  ULOP3.LUT UR16, UR16, 0x3fff, URZ, 0xc0, !UPT ;  /* 0x00003fff10107892 */ /* 0x000fc4000f8ec03f */
[----:B------:R-:W-:Y:S02]  /*2970*/  ULOP3.LUT UR17, UR17, 0x3fff, URZ, 0xc0, !UPT ;  /* 0x00003fff11117892 */ /* 0x000fe4000f8ec03f */
[----:B------:R-:W-:Y:S02]  /*2980*/  USEL UR8, UR8, URZ, !UP0 ;  /* 0x0000003f08087287 */ /* 0x000fe4000c000000 */
[----:B------:R-:W-:Y:S02]  /*2990*/  ULOP3.LUT UR16, UR16, 0x10000, URZ, 0xfc, !UPT ;  /* 0x0001000010107892 */ /* 0x000fe4000f8efc3f */
[----:B------:R-:W-:Y:S02]  /*29a0*/  ULOP3.LUT UR17, UR17, 0x10000, URZ, 0xfc, !UPT ;  /* 0x0001000011117892 */ /* 0x000fe4000f8efc3f */
[----:B------:R-:W-:Y:S02]  /*29b0*/  UISETP.NE.U32.AND UP0, UPT, UR8, URZ, UPT ;  /* 0x0000003f0800728c */ /* 0x000fe4000bf05070 */
[----:B------:R-:W-:-:S02]  /*29c0*/  ULEA UR16, UR14, UR16, 0x7 ;  /* 0x000000100e107291 */ /* 0x000fc4000f8e383f */
[----:B------:R-:W-:Y:S01]  /*29d0*/  ULEA UR18, UR14, UR17, 0x8 ;  /* 0x000000110e127291 */ /* 0x000fe2000f8e403f */
[----:B------:R-:W-:Y:S02]  /*29e0*/  UMOV UR19, 0xc0000010 ;  /* 0xc000001000137882 */ /* 0x000fe40000000000 */
[----:B------:R-:W-:Y:S01]  /*29f0*/  UMOV UR17, 0xc0000010 ;  /* 0xc000001000117882 */ /* 0x000fe20000000000 */
[----:B------:R-:W-:-:S05]  /*2a00*/  UIADD3 UR6, UR6, 0x1, URZ ;  /* 0x0000000106067890 */ /* 0x000fca000fffe03f */
[----:B------:R-:W-:Y:S01]  /*2a10*/  QGMMA.64x128x32.F32.E4M3.E4M3 R24, gdesc[UR16], R24, UP0, gsb0 ;  /* 0x01e00000101879f3 */ /* 0x000fe2000b800818 */
[----:B------:R-:W-:-:S04]  /*2a20*/  UISETP.NE.AND UP0, UPT, UR6, UR24, UPT ;  /* 0x000000180600728c */ /* 0x000fc8000bf05270 */
[----:B------:R-:W-:-:S06]  /*2a30*/  USEL UR7, URZ, 0x1, UP0 ;  /* 0x000000013f077887 */ /* 0x000fcc0008000000 */
[----:B------:R-:W-:Y:S01]  /*2a40*/  ISETP.NE.AND P0, PT, RZ, UR7, PT ;  /* 0x00000007ff007c0c */ /* 0x000fe2000bf05270 */
[----:B------:R-:W-:-:S12]  /*2a50*/  WARPGROUP.DEPBAR.LE gsb0, 0x1 ;  /* 0x00008000000079c5 */ /* 0x000fd80000010100 */
[----:B------:R-:W-:Y:S05]  /*2a60*/  @!P0 BRA `(.L_x_32) ;  /* 0x0000000400088947 */ /* 0x000fea0003800000 */
[----:B------:R-:W-:Y:S02]  /*2a70*/  WARPGROUP.DEPBAR.LE gsb0, 0x0 ;  /* 0x00008000000079c5 */ /* 0x000fe40000010000 */
[----:B------:R-:W-:-:S01]  /*2a80*/  FADD R151, R24, R151 ;  /* 0x0000009718977221 */ /* 0x000fc20000000000 */
[----:B------:R-:W-:Y:S01]  /*2a90*/  FADD R146, R25, R146 ;  /* 0x0000009219927221 */ /* 0x000fe20000000000 */
        /* <DEDUP_REMOVED lines=62> */
[----:B------:R-:W-:-:S06]  /*2e80*/  UMOV UR6, URZ ;  /* 0x0000003f00067c82 */ /* 0x000fcc0008000000 */
.L_x_32:
[----:B------:R-:W-:Y:S05]  /*2e90*/  @!P1 BRA `(.L_x_33) ;  /* 0x0000000000049947 */ /* 0x000fea0003800000 */
[----:B------:R-:W-:Y:S01]  /*2ea0*/  BPT.TRAP 0x1 ;  /* 0x000000040000795c */ /* 0x000fe20000300000 */
.L_x_33:
[----:B------:R-:W-:-:S13]  /*2eb0*/  ISETP.NE.AND P0, PT, R13, RZ, PT ;  /* 0x000000ff0d00720c */ /* 0x000fda0003f05270 */
[----:B01----:R-:W-:-:S05]  /*2ec0*/  @P0 LEA R20, R19, UR9, 0x3 ;  /* 0x0000000913140c11 */ /* 0x003fca000f8e18ff */
[----:B------:R-:W-:-:S05]  /*2ed0*/  @P0 VIADD R21, R20, 0x128 ;  /* 0x0000012814150836 */ /* 0x000fca0000000000 */
[----:B------:R-:W-:-:S04]  /*2ee0*/  @P0 PRMT R21, R12, 0x654, R21 ;  /* 0x000006540c150816 */ /* 0x000fc80000000015 */
[----:B------:R0:W-:Y:S01]  /*2ef0*/  @P0 SYNCS.ARRIVE.TRANS64.RED.A1T0 RZ, [R21+URZ], RZ ;  /* 0x000000ff15ff09a7 */ /* 0x0001e2000810043f */
[----:B------:R-:W-:-:S13]  /*2f00*/  ISETP.GT.U32.AND P0, PT, R7, 0x1, PT ;  /* 0x000000010700780c */ /* 0x000fda0003f04070 */
[----:B0-----:R-:W-:Y:S05]  /*2f10*/  @P0 BRA `(.L_x_34) ;  /* 0x0000000000040947 */ /* 0x001fea0003800000 */
[----:B------:R-:W-:Y:S01]  /*2f20*/  BPT.TRAP 0x1 ;  /* 0x000000040000795c */ /* 0x000fe20000300000 */
.L_x_34:
[----:B------:R-:W-:Y:S01]  /*2f30*/  UIADD3 UR14, UR14, 0x1, URZ ;  /* 0x000000010e0e7890 */ /* 0x000fe2000fffe03f */
[C---:B------:R-:W-:Y:S01]  /*2f40*/  ISETP.GT.AND P1, PT, R18.reuse, 0x1, PT ;  /* 0x000000011200780c */ /* 0x040fe20003f24270 */
[----:B------:R-:W-:Y:S02]  /*2f50*/  VIADD R19, R19, 0x1 ;  /* 0x0000000113137836 */ /* 0x000fe40000000000 */
[----:B------:R-:W-:Y:S01]  /*2f60*/  UISETP.NE.AND UP0, UPT, UR14, 0x25, UPT ;  /* 0x000000250e00788c */ /* 0x000fe2000bf05270 */
[----:B------:R-:W-:Y:S02]  /*2f70*/  VIADD R18, R18, 0xffffffff ;  /* 0xffffffff12127836 */ /* 0x000fe40000000000 */
[C---:B------:R-:W-:Y:S01]  /*2f80*/  ISETP.NE.AND P0, PT, R19.reuse, 0x25, PT ;  /* 0x000000251300780c */ /* 0x040fe20003f05270 */
[----:B------:R-:W-:Y:S02]  /*2f90*/  USEL UR8, URZ, 0x1, UP0 ;  /* 0x000000013f087887 */ /* 0x000fe40008000000 */
[----:B------:R-:W-:Y:S01]  /*2fa0*/  USEL UR14, UR14, URZ, UP0 ;  /* 0x0000003f0e0e7287 */ /* 0x000fe20008000000 */
[----:B------:R-:W-:-:S03]  /*2fb0*/  SEL R19, R19, RZ, P0 ;  /* 0x000000ff13137207 */ /* 0x000fc60000000000 */
[----:B------:R-:W-:Y:S01]  /*2fc0*/  LOP3.LUT R152, R152, UR8, RZ, 0x3c, !PT ;  /* 0x0000000898987c12 */ /* 0x000fe2000f8e3cff */
[----:B------:R-:W-:Y:S01]  /*2fd0*/  UMOV UR8, 0x1 ;  /* 0x0000000100087882 */ /* 0x000fe20000000000 */
[----:B------:R-:W-:Y:S06]  /*2fe0*/  @P1 BRA `(.L_x_35) ;  /* 0xfffffff800181947 */ /* 0x000fec000383ffff */
.L_x_27:
[----:B------:R-:W-:Y:S01]  /*2ff0*/  UISETP.NE.AND UP0, UPT, UR6, URZ, UPT ;  /* 0x0000003f0600728c */ /* 0x000fe2000bf05270 */
[----:B01----:R-:W0:Y:S01]  /*3000*/  LDC R18, c[0x0][0x28c] ;  /* 0x0000a300ff127b82 */ /* 0x003e220000000800 */
[----:B------:R-:W-:Y:S02]  /*3010*/  IMAD.U32 R19, RZ, RZ, UR23 ;  /* 0x00000017ff137e24 */ /* 0x000fe4000f8e00ff */
[----:B------:R-:W-:-:S06]  /*3020*/  USEL UR6, URZ, 0x1, !UP0 ;  /* 0x000000013f067887 */ /* 0x000fcc000c000000 */
[----:B------:R-:W-:-:S13]  /*3030*/  ISETP.NE.AND P0, PT, RZ, UR6, PT ;  /* 0x00000006ff007c0c */ /* 0x000fda000bf05270 */
[----:B------:R-:W-:Y:S05]  /*3040*/  @!P0 BRA `(.L_x_36) ;  /* 0x0000000400048947 */ /* 0x000fea0003800000 */
[----:B------:R-:W-:Y:S02]  /*3050*/  WARPGROUP.DEPBAR.LE gsb0, 0x0 ;  /* 0x00008000000079c5 */ /* 0x000fe40000010000 */
[----:B------:R-:W-:Y:S01]  /*3060*/  FADD R151, R24, R151 ;  /* 0x0000009718977221 */ /* 0x000fe20000000000 */
        /* <DEDUP_REMOVED lines=62> */
[----:B------:R-:W-:-:S07]  /*3450*/  FADD R88, R88, R87 ;  /* 0x0000005758587221 */ /* 0x000fce0000000000 */
.L_x_36:
[----:B0-----:R-:W-:Y:S01]  /*3460*/  ISETP.GE.AND P0, PT, R18, 0x1, PT ;  /* 0x000000011200780c */ /* 0x001fe20003f06270 */
[----:B------:R0:W-:Y:S01]  /*3470*/  SYNCS.ARRIVE.TRANS64.A1T0 RZ, [R19+UR22], RZ ;  /* 0x000000ff13ff79a7 */ /* 0x0001e20008100016 */
[----:B------:R-:W-:-:S11]  /*3480*/  WARPGROUP.DEPBAR.LE gsb0, 0x0 ;  /* 0x00008000000079c5 */ /* 0x000fd60000010000 */
[----:B------:R-:W-:Y:S05]  /*3490*/  @!P0 BRA `(.L_x_37) ;  /* 0x0000000000548947 */ /* 0x000fea0003800000 */
[----:B------:R-:W-:-:S13]  /*34a0*/  ISETP.NE.AND P0, PT, R148, 0x3, PT ;  /* 0x000000039400780c */ /* 0x000fda0003f05270 */
[----:B------:R-:W-:Y:S05]  /*34b0*/  @!P0 BRA `(.L_x_38) ;  /* 0x0000000000048947 */ /* 0x000fea0003800000 */
[----:B------:R-:W-:Y:S01]  /*34c0*/  BPT.TRAP 0x1 ;  /* 0x000000040000795c */ /* 0x000fe20000300000 */
.L_x_38:
[----:B------:R-:W-:Y:S01]  /*34d0*/  ISETP.NE.AND P0, PT, R13, RZ, PT ;  /* 0x000000ff0d00720c */ /* 0x000fe20003f05270 */
[----:B------:R-:W-:Y:S01]  /*34e0*/  BSSY B0, `(.L_x_39) ;  /* 0x000000e000007945 */ /* 0x000fe20003800000 */
[----:B------:R-:W-:-:S11]  /*34f0*/  ISETP.GT.U32.AND P1, PT, R7, 0x1, PT ;  /* 0x000000010700780c */ /* 0x000fd60003f24070 */
[----:B------:R-:W-:Y:S05]  /*3500*/  @!P0 BRA `(.L_x_40) ;  /* 0x00000000002c8947 */ /* 0x000fea0003800000 */
[----:B------:R-:W-:-:S04]  /*3510*/  UIADD3 UR8, UR10, UR5, URZ ;  /* 0x000000050a087290 */ /* 0x000fc8000fffe03f */
[----:B------:R-:W-:-:S04]  /*3520*/  UIMAD.WIDE.U32 UR6, UR8, -0x45306eb3, URZ ;  /* 0xbacf914d080678a5 */ /* 0x000fc8000f8e003f */
[----:B------:R-:W-:-:S04]  /*3530*/  UIADD3 UR6, UR8, -UR7, URZ ;  /* 0x8000000708067290 */ /* 0x000fc8000fffe03f */
[----:B------:R-:W-:-:S04]  /*3540*/  ULEA.HI UR6, UR6, UR7, URZ, 0x1f ;  /* 0x0000000706067291 */ /* 0x000fc8000f8ff83f */
[----:B------:R-:W-:-:S04]  /*3550*/  USHF.R.U32.HI UR6, URZ, 0x5, UR6 ;  /* 0x000000053f067899 */ /* 0x000fc80008011606 */
[----:B------:R-:W-:-:S04]  /*3560*/  UIMAD UR6, UR6, -0x25, UR8 ;  /* 0xffffffdb060678a4 */ /* 0x000fc8000f8e0208 */
[----:B------:R-:W-:-:S04]  /*3570*/  ULEA UR6, UR6, UR9, 0x3 ;  /* 0x0000000906067291 */ /* 0x000fc8000f8e183f */
[----:B------:R-:W-:-:S06]  /*3580*/  UIADD3 UR6, UR6, 0x128, URZ ;  /* 0x0000012806067890 */ /* 0x000fcc000fffe03f */
[----:B0-----:R-:W-:-:S05]  /*3590*/  IMAD.U32 R19, RZ, RZ, UR6 ;  /* 0x00000006ff137e24 */ /* 0x001fca000f8e00ff */
[----:B------:R-:W-:-:S04]  /*35a0*/  PRMT R18, R12, 0x654, R19 ;  /* 0x000006540c127816 */ /* 0x000fc80000000013 */
[----:B------:R1:W-:Y:S03]  /*35b0*/  SYNCS.ARRIVE.TRANS64.RED.A1T0 RZ, [R18+URZ], RZ ;  /* 0x000000ff12ff79a7 */ /* 0x0003e6000810043f */
.L_x_40:
[----:B------:R-:W-:Y:S05]  /*35c0*/  BSYNC B0 ;  /* 0x0000000000007941 */ /* 0x000fea0003800000 */
.L_x_39:
[----:B------:R-:W-:Y:S05]  /*35d0*/  @P1 BRA `(.L_x_37) ;  /* 0x0000000000041947 */ /* 0x000fea0003800000 */
[----:B------:R-:W-:Y:S01]  /*35e0*/  BPT.TRAP 0x1 ;  /* 0x000000040000795c */ /* 0x000fe20000300000 */
.L_x_37:
[----:B-1----:R-:W-:Y:S01]  /*35f0*/  SHF.L.U32 R18, R150, 0x1f, RZ ;  /* 0x0000001f96127819 */ /* 0x002fe200000006ff */
[----:B------:R-:W-:Y:S01]  /*3600*/  UIADD3 UR8, UR15, UR5, URZ ;  /* 0x000000050f087290 */ /* 0x000fe2000fffe03f */
[----:B------:R-:W1:Y:S01]  /*3610*/  LDC R29, c[0x0][0x288] ;  /* 0x0000a200ff1d7b82 */ /* 0x000e620000000800 */
[----:B------:R-:W-:Y:S01]  /*3620*/  UISETP.GE.U32.AND UP1, UPT, UR15, 0x25, UPT ;  /* 0x000000250f00788c */ /* 0x000fe2000bf26070 */
[----:B------:R-:W-:Y:S01]  /*3630*/  IMAD.SHL.U32 R26, R16, 0x2, RZ ;  /* 0x00000002101a7824 */ /* 0x000fe200078e00ff */
[----:B------:R-:W-:Y:S02]  /*3640*/  UISETP.GT.U32.AND UP0, UPT, UR8, 0x24, UPT ;  /* 0x000000240800788c */ /* 0x000fe4000bf04070 */
[----:B------:R-:W-:Y:S02]  /*3650*/  UIMAD.WIDE.U32 UR6, UR8, -0x45306eb3, URZ ;  /* 0xbacf914d080678a5 */ /* 0x000fe4000f8e003f */
[----:B------:R-:W-:Y:S01]  /*3660*/  UISETP.LT.U32.AND UP0, UPT, UR15, 0x25, UP0 ;  /* 0x000000250f00788c */ /* 0x000fe20008701070 */
[----:B------:R-:W4:Y:S01]  /*3670*/  SYNCS.PHASECHK.TRANS64.TRYWAIT P0, [UR11+0x8], R18 ;  /* 0x00000812ff0075a7 */ /* 0x000f22000800014b */
[----:B------:R-:W-:Y:S01]  /*3680*/  UIADD3 UR5, UR8, -UR7, URZ ;  /* 0x8000000708057290 */ /* 0x000fe2000fffe03f */
[----:B------:R-:W-:Y:S01]  /*3690*/  SHF.R.S32.HI R27, RZ, 0x1f, R26 ;  /* 0x0000001fff1b7819 */ /* 0x000fe2000001141a */
[----:B------:R-:W-:-:S02]  /*36a0*/  USEL UR6, URZ, 0x1, !UP0 ;  /* 0x000000013f067887 */ /* 0x000fc4000c000000 */
[----:B------:R-:W-:Y:S02]  /*36b0*/  ULEA.HI UR5, UR5, UR7, URZ, 0x1f ;  /* 0x0000000705057291 */ /* 0x000fe4000f8ff83f */
[----:B------:R-:W-:Y:S02]  /*36c0*/  ULOP3.LUT UR4, UR4, UR6, URZ, 0x3c, !UPT ;  /* 0x0000000604047292 */ /* 0x000fe4000f8e3c3f */
[----:B------:R-:W-:-:S04]  /*36d0*/  USHF.R.U32.HI UR5, URZ, 0x5, UR5 ;  /* 0x000000053f057899 */ /* 0x000fc80008011605 */
[----:B------:R-:W-:Y:S02]  /*36e0*/  @UP1 ULOP3.LUT UR4, UR4, 0x1, UR5, 0x78, !UPT ;  /* 0x0000000104041892 */ /* 0x000fe4000f8e7805 */
[----:B------:R-:W-:Y:S01]  /*36f0*/  UIMAD UR5, UR5, -0x25, UR8 ;  /* 0xffffffdb050578a4 */ /* 0x000fe2000f8e0208 */
[----:B-1--4-:R-:W-:Y:S11]  /*3700*/  @!P0 BRA `(.L_x_41) ;  /* 0x0000007000c08947 */ /* 0x012ff60003800000 */
.L_x_232:
[----:B------:R-:W-:Y:S01]  /*3710*/  IMAD.SHL.U32 R28, R6, 0x40, RZ ;  /* 0x00000040061c7824 */ /* 0x000fe200078e00ff */
[----:B------:R-:W-:Y:S01]  /*3720*/  ULDC UR8, c[0x0][0x284] ;  /* 0x0000a10000087ab9 */ /* 0x000fe20000000800 */
[----:B------:R-:W-:Y:S01]  /*3730*/  IMAD.SHL.U32 R33, R5, 0x80, RZ ;  /* 0x0000008005217824 */ /* 0x000fe200078e00ff */
[----:B------:R-:W-:Y:S01]  /*3740*/  SHF.R.S32.HI R34, RZ, 0x1f, R4 ;  /* 0x0000001fff227819 */ /* 0x000fe20000011404 */
[----:B------:R-:W-:Y:S01]  /*3750*/  ULDC.64 UR6, c[0x0][0x5d0] ;  /* 0x0001740000067ab9 */ /* 0x000fe20000000a00 */
[----:B------:R-:W-:Y:S01]  /*3760*/  ISETP.GE.AND P0, PT, R28, UR8, PT ;  /* 0x000000081c007c0c */ /* 0x000fe2000bf06270 */
[----:B0-----:R-:W-:Y:S01]  /*3770*/  IMAD.WIDE.U32 R18, R4, UR6, R26 ;  /* 0x0000000604127c25 */ /* 0x001fe2000f8e001a */
[----:B------:R-:W-:Y:S02]  /*3780*/  SHF.R.S32.HI R32, RZ, 0x1f, R33 ;  /* 0x0000001fff207819 */ /* 0x000fe40000011421 */
[C---:B------:R-:W-:Y:S01]  /*3790*/  ISETP.GE.OR P0, PT, R33.reuse, R29, P0 ;  /* 0x0000001d2100720c */ /* 0x040fe20000706670 */
[----:B------:R-:W-:Y:S01]  /*37a0*/  IMAD R5, R34, UR6, RZ ;  /* 0x0000000622057c24 */ /* 0x000fe2000f8e02ff */
[----:B------:R-:W-:-:S03]  /*37b0*/  IADD3 R18, P1, R33, R18, RZ ;  /* 0x0000001221127210 */ /* 0x000fc60007f3e0ff */
[----:B------:R-:W-:-:S05]  /*37c0*/  IMAD R5, R4, UR7, R5 ;  /* 0x0000000704057c24 */ /* 0x000fca000f8e0205 */
[----:B------:R-:W-:-:S03]  /*37d0*/  IADD3.X R19, R32, R19, R5, P1, !PT ;  /* 0x0000001320137210 */ /* 0x000fc60000ffe405 */
[----:B------:R-:W-:Y:S05]  /*37e0*/  @P0 BRA `(.L_x_42) ;  /* 0x0000004400b80947 */ /* 0x000fea0003800000 */
[----:B------:R-:W0:Y:S01]  /*37f0*/  LDC.64 R30, c[0x0][0x5c8] ;  /* 0x00017200ff1e7b82 */ /* 0x000e220000000a00 */
[----:B------:R-:W-:Y:S01]  /*3800*/  IMAD.WIDE R24, R6, 0x40, R10 ;  /* 0x0000004006187825 */ /* 0x000fe200078e020a */
[----:B------:R-:W-:Y:S01]  /*3810*/  ULDC.64 UR6, c[0x0][0x5c0] ;  /* 0x0001700000067ab9 */ /* 0x000fe20000000a00 */
[----:B------:R-:W-:Y:S02]  /*3820*/  BSSY B0, `(.L_x_42) ;  /* 0x000046a000007945 */ /* 0x000fe40003800000 */
[----:B------:R-:W-:-:S04]  /*3830*/  IMAD R6, R16, -0x2, R29 ;  /* 0xfffffffe10067824 */ /* 0x000fc800078e021d */
[----:B------:R-:W-:Y:S02]  /*3840*/  IMAD.IADD R6, R6, 0x1, -R33 ;  /* 0x0000000106067824 */ /* 0x000fe400078e0a21 */
[-C--:B0-----:R-:W-:Y:S02]  /*3850*/  IMAD R5, R25, R30.reuse, RZ ;  /* 0x0000001e19057224 */ /* 0x081fe400078e02ff */
[----:B------:R-:W-:-:S04]  /*3860*/  IMAD.WIDE.U32 R18, R24, R30, R18 ;  /* 0x0000001e18127225 */ /* 0x000fc800078e0012 */
[----:B------:R-:W-:Y:S01]  /*3870*/  IMAD R21, R24, R31, R5 ;  /* 0x0000001f18157224 */ /* 0x000fe200078e0205 */
[----:B------:R-:W-:Y:S02]  /*3880*/  LEA R5, P0, R30, R18, 0x3 ;  /* 0x000000121e057211 */ /* 0x000fe400078018ff */
[----:B------:R-:W-:Y:S01]  /*3890*/  IADD3 R20, P1, R18, UR6, RZ ;  /* 0x0000000612147c10 */ /* 0x000fe2000ff3e0ff */
[----:B------:R-:W-:Y:S01]  /*38a0*/  IMAD.IADD R21, R19, 0x1, R21 ;  /* 0x0000000113157824 */ /* 0x000fe200078e0215 */
[----:B------:R-:W-:-:S04]  /*38b0*/  IADD3 R18, P3, R5, UR6, RZ ;  /* 0x0000000605127c10 */ /* 0x000fc8000ff7e0ff */
[----:B------:R-:W-:Y:S01]  /*38c0*/  LEA.HI.X R5, R30, R21, R31, 0x3, P0 ;  /* 0x000000151e057211 */ /* 0x000fe200000f1c1f */
[----:B------:R-:W-:Y:S01]  /*38d0*/  IMAD.IADD R30, R17, 0x1, -R28 ;  /* 0x00000001111e7824 */ /* 0x000fe200078e0a1c */
[----:B---3-5:R-:W-:Y:S02]  /*38e0*/  FSETP.NEU.AND P0, PT, R15, RZ, PT ;  /* 0x000000ff0f00720b */ /* 0x028fe40003f0d000 */
[----:B------:R-:W-:Y:S02]  /*38f0*/  IADD3.X R21, R21, UR7, RZ, P1, !PT ;  /* 0x0000000715157c10 */ /* 0x000fe40008ffe4ff */
[----:B------:R-:W-:-:S09]  /*3900*/  IADD3.X R19, R5, UR7, RZ, P3, !PT ;  /* 0x0000000705137c10 */ /* 0x000fd20009ffe4ff */
[----:B------:R-:W-:Y:S05]  /*3910*/  @!P0 BRA `(.L_x_43) ;  /* 0x0000003400608947 */ /* 0x000fea0003800000 */
[----:B------:R-:W-:Y:S01]  /*3920*/  ULDC.64 UR6, c[0x0][0x5b8] ;  /* 0x00016e0000067ab9 */ /* 0x000fe20000000a00 */
[----:B------:R-:W-:Y:S01]  /*3930*/  ULDC.64 UR16, c[0x0][0x5a8] ;  /* 0x00016a0000107ab9 */ /* 0x000fe20000000a00 */
[----:B------:R-:W-:Y:S01]  /*3940*/  IMAD.WIDE.U32 R26, R4, UR6, R26 ;  /* 0x00000006041a7c25 */ /* 0x000fe2000f8e001a */
[----:B------:R-:W-:Y:S01]  /*3950*/  BSSY B1, `(.L_x_44) ;  /* 0x0000010000017945 */ /* 0x000fe20003800000 */
[----:B------:R-:W-:Y:S02]  /*3960*/  PRMT R28, RZ, 0x7610, R28 ;  /* 0x00007610ff1c7816 */ /* 0x000fe4000000001c */
[----:B------:R-:W-:Y:S01]  /*3970*/  IMAD R5, R34, UR6, RZ ;  /* 0x0000000622057c24 */ /* 0x000fe2000f8e02ff */
[----:B------:R-:W-:-:S03]  /*3980*/  IADD3 R26, P0, R33, R26, RZ ;  /* 0x0000001a211a7210 */ /* 0x000fc60007f1e0ff */
[----:B------:R-:W-:Y:S01]  /*3990*/  IMAD R5, R4, UR7, R5 ;  /* 0x0000000704057c24 */ /* 0x000fe2000f8e0205 */
[----:B------:R-:W-:Y:S02]  /*39a0*/  ULDC.64 UR6, c[0x0][0x5b0] ;  /* 0x00016c0000067ab9 */ /* 0x000fe40000000a00 */
[----:B------:R-:W-:Y:S02]  /*39b0*/  IMAD R29, R25, UR6, RZ ;  /* 0x00000006191d7c24 */ /* 0x000fe4000f8e02ff */
[----:B------:R-:W-:Y:S02]  /*39c0*/  IADD3.X R27, R32, R27, R5, P0, !PT ;  /* 0x0000001b201b7210 */ /* 0x000fe400007fe405 */
[----:B------:R-:W-:Y:S01]  /*39d0*/  ISETP.GE.AND P0, PT, R30, 0x1, PT ;  /* 0x000000011e00780c */ /* 0x000fe20003f06270 */
[C---:B------:R-:W-:Y:S02]  /*39e0*/  IMAD R29, R24.reuse, UR7, R29 ;  /* 0x00000007181d7c24 */ /* 0x040fe4000f8e021d */
[----:B------:R-:W-:Y:S01]  /*39f0*/  IMAD.WIDE.U32 R4, R24, UR6, R26 ;  /* 0x0000000618047c25 */ /* 0x000fe2000f8e001a */
[----:B------:R-:W-:-:S02]  /*3a00*/  ISETP.LT.OR P4, PT, R6, 0x1, !P0 ;  /* 0x000000010600780c */ /* 0x000fc40004781670 */
[----:B------:R-:W-:-:S04]  /*3a10*/  IADD3 R4, P1, R4, UR16, RZ ;  /* 0x0000001004047c10 */ /* 0x000fc8000ff3e0ff */
[----:B------:R-:W-:-:S07]  /*3a20*/  IADD3.X R5, R5, UR17, R29, P1, !PT ;  /* 0x0000001105057c10 */ /* 0x000fce0008ffe41d */
[----:B------:R-:W-:Y:S05]  /*3a30*/  @P4 BRA `(.L_x_45) ;  /* 0x0000000000044947 */ /* 0x000fea0003800000 */
[----:B------:R0:W5:Y:S02]  /*3a40*/  LDG.E.U8 R28, desc[UR20][R4.64] ;  /* 0x00000014041c7981 */ /* 0x000164000c1e1100 */
.L_x_45:
[----:B------:R-:W-:Y:S05]  /*3a50*/  BSYNC B1 ;  /* 0x0000000000017941 */ /* 0x000fea0003800000 */
.L_x_44:
[----:B-----5:R-:W-:Y:S01]  /*3a60*/  LOP3.LUT R28, R28, 0xff, RZ, 0xc0, !PT ;  /* 0x000000ff1c1c7812 */ /* 0x020fe200078ec0ff */
[----:B------:R-:W-:Y:S01]  /*3a70*/  BSSY B1, `(.L_x_46) ;  /* 0x000000b000017945 */ /* 0x000fe20003800000 */
[----:B------:R-:W-:Y:S02]  /*3a80*/  ISETP.LT.OR P3, PT, R6, 0x2, !P0 ;  /* 0x000000020600780c */ /* 0x000fe40004761670 */
[----:B------:R-:W-:-:S05]  /*3a90*/  F2FP.F16.E4M3.UNPACK_B R28, R28 ;  /* 0x0000001cff1c723e */ /* 0x000fca00020006ff */
[----:B------:R-:W-:-:S05]  /*3aa0*/  HADD2.F32 R28, -RZ, R28.H0_H0 ;  /* 0x2000001cff1c7230 */ /* 0x000fca0000004100 */
[----:B------:R-:W-:-:S04]  /*3ab0*/  FMUL R28, R28, R15 ;  /* 0x0000000f1c1c7220 */ /* 0x000fc80000400000 */
[----:B--2---:R-:W-:-:S05]  /*3ac0*/  FFMA R28, R151, R14, R28 ;  /* 0x0000000e971c7223 */ /* 0x004fca000000001c */
[----:B------:R-:W-:Y:S02]  /*3ad0*/  F2FP.SATFINITE.E4M3.F32.PACK_AB_MERGE_C R29, RZ, R28, RZ ;  /* 0x0000001cff1d723e */ /* 0x000fe400048070ff */
[----:B------:R-:W-:-:S03]  /*3ae0*/  PRMT R28, RZ, 0x7610, R28 ;  /* 0x00007610ff1c7816 */ /* 0x000fc6000000001c */
[----:B------:R1:W-:Y:S01]  /*3af0*/  @!P4 STG.E.U8 desc[UR20][R20.64], R29 ;  /* 0x0000001d1400c986 */ /* 0x0003e2000c101114 */
[----:B------:R-:W-:Y:S05]  /*3b00*/  @P3 BRA `(.L_x_47) ;  /* 0x0000000000043947 */ /* 0x000fea0003800000 */
[----:B------:R2:W5:Y:S02]  /*3b10*/  LDG.E.U8 R28, desc[UR20][R4.64+0x1] ;  /* 0x00000114041c7981 */ /* 0x000564000c1e1100 */
.L_x_47:
[----:B------:R-:W-:Y:S05]  /*3b20*/  BSYNC B1 ;  /* 0x0000000000017941 */ /* 0x000fea0003800000 */
.L_x_46:
[----:B-----5:R-:W-:Y:S01]  /*3b30*/  LOP3.LUT R28, R28, 0xff, RZ, 0xc0, !PT ;  /* 0x000000ff1c1c7812 */ /* 0x020fe200078ec0ff */
[----:B------:R-:W-:Y:S01]  /*3b40*/  BSSY B1, `(.L_x_48) ;  /* 0x0000013000017945 */ /* 0x000fe20003800000 */
[----:B-1----:R-:W-:Y:S02]  /*3b50*/  IADD3 R29, P1, R24, 0x8, RZ ;  /* 0x00000008181d7810 */ /* 0x002fe40007f3e0ff */
[----:B------:R-:W-:-:S03]  /*3b60*/  F2FP.F16.E4M3.UNPACK_B R28, R28 ;  /* 0x0000001cff1c723e */ /* 0x000fc600020006ff */
[----:B------:R-:W-:Y:S01]  /*3b70*/  IMAD.X R24, RZ, RZ, R25, P1 ;  /* 0x000000ffff187224 */ /* 0x000fe200008e0619 */
[----:B------:R-:W-:Y:S01]  /*3b80*/  ISETP.GE.AND P1, PT, R30, 0x9, PT ;  /* 0x000000091e00780c */ /* 0x000fe20003f26270 */
[----:B------:R-:W-:Y:S02]  /*3b90*/  HADD2.F32 R28, -RZ, R28.H0_H0 ;  /* 0x2000001cff1c7230 */ /* 0x000fe40000004100 */
[----:B------:R-:W-:Y:S01]  /*3ba0*/  IMAD R24, R24, UR6, RZ ;  /* 0x0000000618187c24 */ /* 0x000fe2000f8e02ff */
[----:B------:R-:W-:Y:S01]  /*3bb0*/  ISETP.LT.OR P5, PT, R6, 0x1, !P1 ;  /* 0x000000010600780c */ /* 0x000fe20004fa1670 */
[----:B------:R-:W-:-:S04]  /*3bc0*/  IMAD.WIDE.U32 R26, R29, UR6, R26 ;  /* 0x000000061d1a7c25 */ /* 0x000fc8000f8e001a */
[----:B------:R-:W-:Y:S01]  /*3bd0*/  FMUL R25, R28, R15 ;  /* 0x0000000f1c197220 */ /* 0x000fe20000400000 */
[----:B------:R-:W-:-:S03]  /*3be0*/  IMAD R29, R29, UR7, R24 ;  /* 0x000000071d1d7c24 */ /* 0x000fc6000f8e0218 */
[----:B------:R-:W-:Y:S01]  /*3bf0*/  FFMA R25, R146, R14, R25 ;  /* 0x0000000e92197223 */ /* 0x000fe20000000019 */
[----:B------:R-:W-:Y:S02]  /*3c00*/  IADD3 R24, P4, R26, UR16, RZ ;  /* 0x000000101a187c10 */ /* 0x000fe4000ff9e0ff */
[----:B------:R-:W-:Y:S02]  /*3c10*/  PRMT R26, RZ, 0x7610, R26 ;  /* 0x00007610ff1a7816 */ /* 0x000fe4000000001a */
[----:B------:R-:W-:Y:S02]  /*3c20*/  F2FP.SATFINITE.E4M3.F32.PACK_AB_MERGE_C R31, RZ, R25, RZ ;  /* 0x00000019ff1f723e */ /* 0x000fe400048070ff */
[----:B------:R-:W-:-:S03]  /*3c30*/  IADD3.X R25, R27, UR17, R29, P4, !PT ;  /* 0x000000111b197c10 */ /* 0x000fc6000a7fe41d */
[----:B------:R1:W-:Y:S01]  /*3c40*/  @!P3 STG.E.U8 desc[UR20][R20.64+0x1], R31 ;  /* 0x0000011f1400b986 */ /* 0x0003e2000c101114 */
[----:B------:R-:W-:Y:S05]  /*3c50*/  @P5 BRA `(.L_x_49) ;  /* 0x0000000000045947 */ /* 0x000fea0003800000 */
[----:B------:R3:W5:Y:S02]  /*3c60*/  LDG.E.U8 R26, desc[UR20][R24.64] ;  /* 0x00000014181a7981 */ /* 0x000764000c1e1100 */
.L_x_49:
[----:B------:R-:W-:Y:S05]  /*3c70*/  BSYNC B1 ;  /* 0x0000000000017941 */ /* 0x000fea0003800000 */
.L_x_48:
[----:B-----5:R-:W-:Y:S01]  /*3c80*/  LOP3.LUT R26, R26, 0xff, RZ, 0xc0, !PT ;  /* 0x000000ff1a1a7812 */ /* 0x020fe200078ec0ff */
[----:B------:R-:W-:Y:S01]  /*3c90*/  BSSY B1, `(.L_x_50) ;  /* 0x000000b000017945 */ /* 0x000fe20003800000 */
[----:B------:R-:W-:Y:S02]  /*3ca0*/  ISETP.LT.OR P3, PT, R6, 0x2, !P1 ;  /* 0x000000020600780c */ /* 0x000fe40004f61670 */
[----:B------:R-:W-:-:S05]  /*3cb0*/  F2FP.F16.E4M3.UNPACK_B R26, R26 ;  /* 0x0000001aff1a723e */ /* 0x000fca00020006ff */
[----:B------:R-:W-:-:S05]  /*3cc0*/  HADD2.F32 R26, -RZ, R26.H0_H0 ;  /* 0x2000001aff1a7230 */ /* 0x000fca0000004100 */
[----:B------:R-:W-:-:S04]  /*3cd0*/  FMUL R26, R26, R15 ;  /* 0x0000000f1a1a7220 */ /* 0x000fc80000400000 */
[----:B------:R-:W-:-:S05]  /*3ce0*/  FFMA R26, R149, R14, R26 ;  /* 0x0000000e951a7223 */ /* 0x000fca000000001a */
[----:B------:R-:W-:Y:S02]  /*3cf0*/  F2FP.SATFINITE.E4M3.F32.PACK_AB_MERGE_C R27, RZ, R26, RZ ;  /* 0x0000001aff1b723e */ /* 0x000fe400048070ff */
[----:B------:R-:W-:-:S03]  /*3d00*/  PRMT R26, RZ, 0x7610, R26 ;  /* 0x00007610ff1a7816 */ /* 0x000fc6000000001a */
[----:B------:R4:W-:Y:S01]  /*3d10*/  @!P5 STG.E.U8 desc[UR20][R18.64], R27 ;  /* 0x0000001b1200d986 */ /* 0x0009e2000c101114 */
[----:B------:R-:W-:Y:S05]  /*3d20*/  @P3 BRA `(.L_x_51) ;  /* 0x0000000000043947 */ /* 0x000fea0003800000 */
[----:B------:R0:W5:Y:S02]  /*3d30*/  LDG.E.U8 R26, desc[UR20][R24.64+0x1] ;  /* 0x00000114181a7981 */ /* 0x000164000c1e1100 */
.L_x_51:
[----:B------:R-:W-:Y:S05]  /*3d40*/  BSYNC B1 ;  /* 0x0000000000017941 */ /* 0x000fea0003800000 */
.L_x_50:
[----:B-----5:R-:W-:Y:S01]  /*3d50*/  LOP3.LUT R26, R26, 0xff, RZ, 0xc0, !PT ;  /* 0x000000ff1a1a7812 */ /* 0x020fe200078ec0ff */
[----:B------:R-:W-:Y:S01]  /*3d60*/  BSSY B1, `(.L_x_52) ;  /* 0x000000b000017945 */ /* 0x000fe20003800000 */
[----:B------:R-:W-:Y:S02]  /*3d70*/  ISETP.LT.OR P4, PT, R6, 0x9, !P0 ;  /* 0x000000090600780c */ /* 0x000fe40004781670 */
[----:B------:R-:W-:-:S05]  /*3d80*/  F2FP.F16.E4M3.UNPACK_B R26, R26 ;  /* 0x0000001aff1a723e */ /* 0x000fca00020006ff */
[----:B------:R-:W-:-:S05]  /*3d90*/  HADD2.F32 R26, -RZ, R26.H0_H0 ;  /* 0x2000001aff1a7230 */ /* 0x000fca0000004100 */
[----:B----4-:R-:W-:Y:S01]  /*3da0*/  FMUL R27, R26, R15 ;  /* 0x0000000f1a1b7220 */ /* 0x010fe20000400000 */
[----:B------:R-:W-:-:S03]  /*3db0*/  PRMT R26, RZ, 0x7610, R26 ;  /* 0x00007610ff1a7816 */ /* 0x000fc6000000001a */
[----:B------:R-:W-:-:S05]  /*3dc0*/  FFMA R27, R144, R14, R27 ;  /* 0x0000000e901b7223 */ /* 0x000fca000000001b */
[----:B------:R-:W-:-:S05]  /*3dd0*/  F2FP.SATFINITE.E4M3.F32.PACK_AB_MERGE_C R27, RZ, R27, RZ ;  /* 0x0000001bff1b723e */ /* 0x000fca00048070ff */
[----:B------:R4:W-:Y:S01]  /*3de0*/  @!P3 STG.E.U8 desc[UR20][R18.64+0x1], R27 ;  /* 0x0000011b1200b986 */ /* 0x0009e2000c101114 */
[----:B------:R-:W-:Y:S05]  /*3df0*/  @P4 BRA `(.L_x_53) ;  /* 0x0000000000044947 */ /* 0x000fea0003800000 */
[----:B------:R0:W5:Y:S02]  /*3e00*/  LDG.E.U8 R26, desc[UR20][R4.64+0x8] ;  /* 0x00000814041a7981 */ /* 0x000164000c1e1100 */
.L_x_53:
[----:B------:R-:W-:Y:S05]  /*3e10*/  BSYNC B1 ;  /* 0x0000000000017941 */ /* 0x000fea0003800000 */
.L_x_52:
[----:B-----5:R-:W-:Y:S01]  /*3e20*/  LOP3.LUT R26, R26, 0xff, RZ, 0xc0, !PT ;  /* 0x000000ff1a1a7812 */ /* 0x020fe200078ec0ff */
[----:B------:R-:W-:Y:S01]  /*3e30*/  BSSY B1, `(.L_x_54) ;  /* 0x000000b000017945 */ /* 0x000fe20003800000 */
[----:B------:R-:W-:Y:S02]  /*3e40*/  ISETP.LT.OR P3, PT, R6, 0xa, !P0 ;  /* 0x0000000a0600780c */ /* 0x000fe40004761670 */
[----:B------:R-:W-:-:S05]  /*3e50*/  F2FP.F16.E4M3.UNPACK_B R26, R26 ;  /* 0x0000001aff1a723e */ /* 0x000fca00020006ff */
[----:B------:R-:W-:-:S05]  /*3e60*/  HADD2.F32 R26, -RZ, R26.H0_H0 ;  /* 0x2000001aff1a7230 */ /* 0x000fca0000004100 */
[----:B------:R-:W-:-:S04]  /*3e70*/  FMUL R26, R26, R15 ;  /* 0x0000000f1a1a7220 */ /* 0x000fc80000400000 */
[----:B------:R-:W-:-:S05]  /*3e80*/  FFMA R26, R147, R14, R26 ;  /* 0x0000000e931a7223 */ /* 0x000fca000000001a */
[----:B----4-:R-:W-:Y:S02]  /*3e90*/  F2FP.SATFINITE.E4M3.F32.PACK_AB_MERGE_C R27, RZ, R26, RZ ;  /* 0x0000001aff1b723e */ /* 0x010fe400048070ff */
[----:B------:R-:W-:-:S03]  /*3ea0*/  PRMT R26, RZ, 0x7610, R26 ;  /* 0x00007610ff1a7816 */ /* 0x000fc6000000001a */
[----:B------:R4:W-:Y:S01]  /*3eb0*/  @!P4 STG.E.U8 desc[UR20][R20.64+0x8], R27 ;  /* 0x0000081b1400c986 */ /* 0x0009e2000c101114 */
[----:B------:R-:W-:Y:S05]  /*3ec0*/  @P3 BRA `(.L_x_55) ;  /* 0x0000000000043947 */ /* 0x000fea0003800000 */
[----:B------:R0:W5:Y:S02]  /*3ed0*/  LDG.E.U8 R26, desc[UR20][R4.64+0x9] ;  /* 0x00000914041a7981 */ /* 0x000164000c1e1100 */
.L_x_55:
[----:B------:R-:W-:Y:S05]  /*3ee0*/  BSYNC B1 ;  /* 0x0000000000017941 */ /* 0x000fea0003800000 */
.L_x_54:
        /* <DEDUP_REMOVED lines=12> */
.L_x_57:
[----:B------:R-:W-:Y:S05]  /*3fb0*/  BSYNC B1 ;  /* 0x0000000000017941 */ /* 0x000fea0003800000 */
.L_x_56:
        /* <DEDUP_REMOVED lines=12> */
.L_x_59:
[----:B------:R-:W-:Y:S05]  /*4080*/  BSYNC B1 ;  /* 0x0000000000017941 */ /* 0x000fea0003800000 */
.L_x_58:
        /* <DEDUP_REMOVED lines=12> */
.L_x_61:
[----:B------:R-:W-:Y:S05]  /*4150*/  BSYNC B1 ;  /* 0x0000000000017941 */ /* 0x000fea0003800000 */
.L_x_60:
        /* <DEDUP_REMOVED lines=12> */
.L_x_63:
[----:B------:R-:W-:Y:S05]  /*4220*/  BSYNC B1 ;  /* 0x0000000000017941 */ /* 0x000fea0003800000 */
.L_x_62:
        /* <DEDUP_REMOVED lines=12> */
.L_x_65:
[----:B------:R-:W-:Y:S05]  /*42f0*/  BSYNC B1 ;  /* 0x0000000000017941 */ /* 0x000fea0003800000 */
.L_x_64:
        /* <DEDUP_REMOVED lines=12> */
.L_x_67:
[----:B------:R-:W-:Y:S05]  /*43c0*/  BSYNC B1 ;  /* 0x0000000000017941 */ /* 0x000fea0003800000 */
.L_x_66:
        /* <DEDUP_REMOVED lines=12> */
.L_x_69:
[----:B------:R-:W-:Y:S05]  /*4490*/  BSYNC B1 ;  /* 0x0000000000017941 */ /* 0x000fea0003800000 */
.L_x_68:
        /* <DEDUP_REMOVED lines=12> */
.L_x_71:
[----:B------:R-:W-:Y:S05]  /*4560*/  BSYNC B1 ;  /* 0x0000000000017941 */ /* 0x000fea0003800000 */
.L_x_70:
        /* <DEDUP_REMOVED lines=12> */
.L_x_73:
[----:B------:R-:W-:Y:S05]  /*4630*/  BSYNC B1 ;  /* 0x0000000000017941 */ /* 0x000fea0003800000 */
.L_x_72:
        /* <DEDUP_REMOVED lines=12> */
.L_x_75:
[----:B------:R-:W-:Y:S05]  /*4700*/  BSYNC B1 ;  /* 0x0000000000017941 */ /* 0x000fea0003800000 */
.L_x_74:
        /* <DEDUP_REMOVED lines=12> */
.L_x_77:
[----:B------:R-:W-:Y:S05]  /*47d0*/  BSYNC B1 ;  /* 0x0000000000017941 */ /* 0x000fea0003800000 */
.L_x_76:
        /* <DEDUP_REMOVED lines=12> */
.L_x_79:
[----:B------:R-:W-:Y:S05]  /*48a0*/  BSYNC B1 ;  /* 0x0000000000017941 */ /* 0x000fea0003800000 */
.L_x_78:
        /* <DEDUP_REMOVED lines=12> */
.L_x_81:
[----:B------:R-:W-:Y:S05]  /*4970*/  BSYNC B1 ;  /* 0x0000000000017941 */ /* 0x000fea0003800000 */
.L_x_80:
        /* <DEDUP_REMOVED lines=12> */
.L_x_83:
[----:B------:R-:W-:Y:S05]  /*4a40*/  BSYNC B1 ;  /* 0x0000000000017941 */ /* 0x000fea0003800000 */
.L_x_82:
        /* <DEDUP_REMOVED lines=12> */
.L_x_85:
[----:B------:R-:W-:Y:S05]  /*4b10*/  BSYNC B1 ;  /* 0x0000000000017941 */ /* 0x000fea0003800000 */
.L_x_84:
        /* <DEDUP_REMOVED lines=12> */
.L_x_87:
[----:B------:R-:W-:Y:S05]  /*4be0*/  BSYNC B1 ;  /* 0x0000000000017941 */ /* 0x000fea0003800000 */
.L_x_86:
        /* <DEDUP_REMOVED lines=12> */
.L_x_89:
[----:B------:R-:W-:Y:S05]  /*4cb0*/  BSYNC B1 ;  /* 0x0000000000017941 */ /* 0x000fea0003800000 */
.L_x_88:
        /* <DEDUP_REMOVED lines=12> */
.L_x_91:
[----:B------:R-:W-:Y:S05]  /*4d80*/  BSYNC B1 ;  /* 0x0000000000017941 */ /* 0x000fea0003800000 */
.L_x_90:
        /* <DEDUP_REMOVED lines=12> */
.L_x_93:
[----:B------:R-:W-:Y:S05]  /*4e50*/  BSYNC B1 ;  /* 0x0000000000017941 */ /* 0x000fea0003800000 */
.L_x_92:
        /* <DEDUP_REMOVED lines=12> */
.L_x_95:
[----:B------:R-:W-:Y:S05]  /*4f20*/  BSYNC B1 ;  /* 0x0000000000017941 */ /* 0x000fea0003800000 */
.L_x_94:
        /* <DEDUP_REMOVED lines=12> */
.L_x_97:
[----:B------:R-:W-:Y:S05]  /*4ff0*/  BSYNC B1 ;  /* 0x0000000000017941 */ /* 0x000fea0003800000 */
.L_x_96:
        /* <DEDUP_REMOVED lines=12> */
.L_x_99:
[----:B------:R-:W-:Y:S05]  /*50c0*/  BSYNC B1 ;  /* 0x0000000000017941 */ /* 0x000fea0003800000 */
.L_x_98:
        /* <DEDUP_REMOVED lines=12> */
.L_x_101:
[----:B------:R-:W-:Y:S05]  /*5190*/  BSYNC B1 ;  /* 0x0000000000017941 */ /* 0x000fea0003800000 */
.L_x_100:
        /* <DEDUP_REMOVED lines=12> */
.L_x_103:
[----:B------:R-:W-:Y:S05]  /*5260*/  BSYNC B1 ;  /* 0x0000000000017941 */ /* 0x000fea0003800000 */
.L_x_102:
        /* <DEDUP_REMOVED lines=12> */
.L_x_105:
[----:B------:R-:W-:Y:S05]  /*5330*/  BSYNC B1 ;  /* 0x0000000000017941 */ /* 0x000fea0003800000 */
.L_x_104:
        /* <DEDUP_REMOVED lines=12> */
.L_x_107:
[----:B------:R-:W-:Y:S05]  /*5400*/  BSYNC B1 ;  /* 0x0000000000017941 */ /* 0x000fea0003800000 */
.L_x_106:
        /* <DEDUP_REMOVED lines=12> */
.L_x_109:
[----:B------:R-:W-:Y:S05]  /*54d0*/  BSYNC B1 ;  /* 0x0000000000017941 */ /* 0x000fea0003800000 */
.L_x_108:
        /* <DEDUP_REMOVED lines=12> */
.L_x_111:
[----:B------:R-:W-:Y:S05]  /*55a0*/  BSYNC B1 ;  /* 0x0000000000017941 */ /* 0x000fea0003800000 */
.L_x_110:
        /* <DEDUP_REMOVED lines=12> */
.L_x_113:
[----:B------:R-:W-:Y:S05]  /*5670*/  BSYNC B1 ;  /* 0x0000000000017941 */ /* 0x000fea0003800000 */
.L_x_112:
        /* <DEDUP_REMOVED lines=12> */
.L_x_115:
[----:B------:R-:W-:Y:S05]  /*5740*/  BSYNC B1 ;  /* 0x0000000000017941 */ /* 0x000fea0003800000 */
.L_x_114:
        /* <DEDUP_REMOVED lines=12> */
.L_x_117:
[----:B------:R-:W-:Y:S05]  /*5810*/  BSYNC B1 ;  /* 0x0000000000017941 */ /* 0x000fea0003800000 */
.L_x_116:
        /* <DEDUP_REMOVED lines=12> */
.L_x_119:
[----:B------:R-:W-:Y:S05]  /*58e0*/  BSYNC B1 ;  /* 0x0000000000017941 */ /* 0x000fea0003800000 */
.L_x_118:
        /* <DEDUP_REMOVED lines=12> */
.L_x_121:
[----:B------:R-:W-:Y:S05]  /*59b0*/  BSYNC B1 ;  /* 0x0000000000017941 */ /* 0x000fea0003800000 */
.L_x_120:
        /* <DEDUP_REMOVED lines=12> */
.L_x_123:
[----:B------:R-:W-:Y:S05]  /*5a80*/  BSYNC B1 ;  /* 0x0000000000017941 */ /* 0x000fea0003800000 */
.L_x_122:
        /* <DEDUP_REMOVED lines=12> */
.L_x_125:
[----:B------:R-:W-:Y:S05]  /*5b50*/  BSYNC B1 ;  /* 0x0000000000017941 */ /* 0x000fea0003800000 */
.L_x_124:
        /* <DEDUP_REMOVED lines=12> */
.L_x_127:
[----:B------:R-:W-:Y:S05]  /*5c20*/  BSYNC B1 ;  /* 0x0000000000017941 */ /* 0x000fea0003800000 */
.L_x_126:
        /* <DEDUP_REMOVED lines=12> */
.L_x_129:
[----:B------:R-:W-:Y:S05]  /*5cf0*/  BSYNC B1 ;  /* 0x0000000000017941 */ /* 0x000fea0003800000 */
.L_x_128:
        /* <DEDUP_REMOVED lines=12> */
.L_x_131:
[----:B------:R-:W-:Y:S05]  /*5dc0*/  BSYNC B1 ;  /* 0x0000000000017941 */ /* 0x000fea0003800000 */
.L_x_130:
        /* <DEDUP_REMOVED lines=12> */
.L_x_133:
[----:B------:R-:W-:Y:S05]  /*5e90*/  BSYNC B1 ;  /* 0x0000000000017941 */ /* 0x000fea0003800000 */
.L_x_132:
        /* <DEDUP_REMOVED lines=12> */
.L_x_135:
[----:B------:R-:W-:Y:S05]  /*5f60*/  BSYNC B1 ;  /* 0x0000000000017941 */ /* 0x000fea0003800000 */
.L_x_134:
        /* <DEDUP_REMOVED lines=12> */
.L_x_137:
[----:B------:R-:W-:Y:S05]  /*6030*/  BSYNC B1 ;  /* 0x0000000000017941 */ /* 0x000fea0003800000 */
.L_x_136:
        /* <DEDUP_REMOVED lines=12> */
.L_x_139:
[----:B------:R-:W-:Y:S05]  /*6100*/  BSYNC B1 ;  /* 0x0000000000017941 */ /* 0x000fea0003800000 */
.L_x_138:
        /* <DEDUP_REMOVED lines=12> */
.L_x_141:
[----:B------:R-:W-:Y:S05]  /*61d0*/  BSYNC B1 ;  /* 0x0000000000017941 */ /* 0x000fea0003800000 */
.L_x_140:
        /* <DEDUP_REMOVED lines=12> */
.L_x_143:
[----:B------:R-:W-:Y:S05]  /*62a0*/  BSYNC B1 ;  /* 0x0000000000017941 */ /* 0x000fea0003800000 */
.L_x_142:
        /* <DEDUP_REMOVED lines=12> */
.L_x_145:
[----:B------:R-:W-:Y:S05]  /*6370*/  BSYNC B1 ;  /* 0x0000000000017941 */ /* 0x000fea0003800000 */
.L_x_144:
        /* <DEDUP_REMOVED lines=12> */
.L_x_147:
[----:B------:R-:W-:Y:S05]  /*6440*/  BSYNC B1 ;  /* 0x0000000000017941 */ /* 0x000fea0003800000 */
.L_x_146:
        /* <DEDUP_REMOVED lines=12> */
.L_x_149:
[----:B------:R-:W-:Y:S05]  /*6510*/  BSYNC B1 ;  /* 0x0000000000017941 */ /* 0x000fea0003800000 */
.L_x_148:
        /* <DEDUP_REMOVED lines=12> */
.L_x_151:
[----:B------:R-:W-:Y:S05]  /*65e0*/  BSYNC B1 ;  /* 0x0000000000017941 */ /* 0x000fea0003800000 */
.L_x_150:
        /* <DEDUP_REMOVED lines=12> */
.L_x_153:
[----:B------:R-:W-:Y:S05]  /*66b0*/  BSYNC B1 ;  /* 0x0000000000017941 */ /* 0x000fea0003800000 */
.L_x_152:
        /* <DEDUP_REMOVED lines=12> */
.L_x_155:
[----:B------:R-:W-:Y:S05]  /*6780*/  BSYNC B1 ;  /* 0x0000000000017941 */ /* 0x000fea0003800000 */
.L_x_154:
        /* <DEDUP_REMOVED lines=12> */
.L_x_157:
[----:B------:R-:W-:Y:S05]  /*6850*/  BSYNC B1 ;  /* 0x0000000000017941 */ /* 0x000fea0003800000 */
.L_x_156:
        /* <DEDUP_REMOVED lines=12> */
.L_x_159:
[----:B------:R-:W-:Y:S05]  /*6920*/  BSYNC B1 ;  /* 0x0000000000017941 */ /* 0x000fea0003800000 */
.L_x_158:
        /* <DEDUP_REMOVED lines=12> */
.L_x_161:
[----:B------:R-:W-:Y:S05]  /*69f0*/  BSYNC B1 ;  /* 0x0000000000017941 */ /* 0x000fea0003800000 */
.L_x_160:
        /* <DEDUP_REMOVED lines=12> */
.L_x_163:
[----:B------:R-:W-:Y:S05]  /*6ac0*/  BSYNC B1 ;  /* 0x0000000000017941 */ /* 0x000fea0003800000 */
.L_x_162:
        /* <DEDUP_REMOVED lines=12> */
.L_x_165:
[----:B------:R-:W-:Y:S05]  /*6b90*/  BSYNC B1 ;  /* 0x0000000000017941 */ /* 0x000fea0003800000 */
.L_x_164:
[----:B-----5:R-:W-:Y:S01]  /*6ba0*/  LOP3.LUT R26, R26, 0xff, RZ, 0xc0, !PT ;  /* 0x000000ff1a1a7812 */ /* 0x020fe200078ec0ff */
[----:B------:R-:W-:Y:S01]  /*6bb0*/  BSSY B1, `(.L_x_166) ;  /* 0x000000b000017945 */ /* 0x000fe20003800000 */
[----:B------:R-:W-:Y:S02]  /*6bc0*/  ISETP.LT.OR P0, PT, R6, 0x7a, !P0 ;  /* 0x0000007a0600780c */ /* 0x000fe40004701670 */
[----:B------:R-:W-:-:S05]  /*6bd0*/  F2FP.F16.E4M3.UNPACK_B R26, R26 ;  /* 0x0000001aff1a723e */ /* 0x000fca00020006ff */
[----:B------:R-:W-:-:S05]  /*6be0*/  HADD2.F32 R26, -RZ, R26.H0_H0 ;  /* 0x2000001aff1a7230 */ /* 0x000fca0000004100 */
[----:B------:R-:W-:-:S04]  /*6bf0*/  FMUL R26, R26, R15 ;  /* 0x0000000f1a1a7220 */ /* 0x000fc80000400000 */
[----:B------:R-:W-:Y:S01]  /*6c00*/  FFMA R26, R23, R14, R26 ;  /* 0x0000000e171a7223 */ /* 0x000fe2000000001a */
[----:B------:R-:W-:-:S04]  /*6c10*/  PRMT R23, RZ, 0x7610, R23 ;  /* 0x00007610ff177816 */ /* 0x000fc80000000017 */
[----:B----4-:R-:W-:-:S05]  /*6c20*/  F2FP.SATFINITE.E4M3.F32.PACK_AB_MERGE_C R27, RZ, R26, RZ ;  /* 0x0000001aff1b723e */ /* 0x010fca00048070ff */
[----:B------:R4:W-:Y:S01]  /*6c30*/  @!P4 STG.E.U8 desc[UR20][R20.64+0x78], R27 ;  /* 0x0000781b1400c986 */ /* 0x0009e2000c101114 */
[----:B------:R-:W-:Y:S05]  /*6c40*/  @P0 BRA `(.L_x_167) ;  /* 0x0000000000040947 */ /* 0x000fea0003800000 */
[----:B------:R0:W5:Y:S02]  /*6c50*/  LDG.E.U8 R23, desc[UR20][R4.64+0x79] ;  /* 0x0000791404177981 */ /* 0x000164000c1e1100 */
.L_x_167:
[----:B------:R-:W-:Y:S05]  /*6c60*/  BSYNC B1 ;  /* 0x0000000000017941 */ /* 0x000fea0003800000 */
.L_x_166:
[----:B-----5:R-:W-:Y:S01]  /*6c70*/  LOP3.LUT R23, R23, 0xff, RZ, 0xc0, !PT ;  /* 0x000000ff17177812 */ /* 0x020fe200078ec0ff */
[----:B------:R-:W-:Y:S01]  /*6c80*/  BSSY B1, `(.L_x_168) ;  /* 0x000000b000017945 */ /* 0x000fe20003800000 */
[----:B------:R-:W-:Y:S02]  /*6c90*/  ISETP.LT.OR P3, PT, R6, 0x79, !P1 ;  /* 0x000000790600780c */ /* 0x000fe40004f61670 */
[----:B------:R-:W-:-:S05]  /*6ca0*/  F2FP.F16.E4M3.UNPACK_B R23, R23 ;  /* 0x00000017ff17723e */ /* 0x000fca00020006ff */
[----:B0-2---:R-:W-:-:S05]  /*6cb0*/  HADD2.F32 R4, -RZ, R23.H0_H0 ;  /* 0x20000017ff047230 */ /* 0x005fca0000004100 */
[----:B------:R-:W-:Y:S01]  /*6cc0*/  FMUL R5, R4, R15 ;  /* 0x0000000f04057220 */ /* 0x000fe20000400000 */
[----:B------:R-:W-:-:S03]  /*6cd0*/  PRMT R4, RZ, 0x7610, R4 ;  /* 0x00007610ff047816 */ /* 0x000fc60000000004 */
[----:B------:R-:W-:-:S05]  /*6ce0*/  FFMA R5, R22, R14, R5 ;  /* 0x0000000e16057223 */ /* 0x000fca0000000005 */
[----:B------:R-:W-:-:S05]  /*6cf0*/  F2FP.SATFINITE.E4M3.F32.PACK_AB_MERGE_C R5, RZ, R5, RZ ;  /* 0x00000005ff05723e */ /* 0x000fca00048070ff */
[----:B------:R0:W-:Y:S01]  /*6d00*/  @!P0 STG.E.U8 desc[UR20][R20.64+0x79], R5 ;  /* 0x0000790514008986 */ /* 0x0001e2000c101114 */
[----:B------:R-:W-:Y:S05]  /*6d10*/  @P3 BRA `(.L_x_169) ;  /* 0x0000000000043947 */ /* 0x000fea0003800000 */
[----:B------:R2:W5:Y:S02]  /*6d20*/  LDG.E.U8 R4, desc[UR20][R24.64+0x78] ;  /* 0x0000781418047981 */ /* 0x000564000c1e1100 */
.L_x_169:
[----:B------:R-:W-:Y:S05]  /*6d30*/  BSYNC B1 ;  /* 0x0000000000017941 */ /* 0x000fea0003800000 */
.L_x_168:
[----:B-----5:R-:W-:Y:S01]  /*6d40*/  LOP3.LUT R4, R4, 0xff, RZ, 0xc0, !PT ;  /* 0x000000ff04047812 */ /* 0x020fe200078ec0ff */
[----:B------:R-:W-:Y:S01]  /*6d50*/  BSSY B1, `(.L_x_170) ;  /* 0x000000b000017945 */ /* 0x000fe20003800000 */
[----:B------:R-:W-:Y:S02]  /*6d60*/  ISETP.LT.OR P1, PT, R6, 0x7a, !P1 ;  /* 0x0000007a0600780c */ /* 0x000fe40004f21670 */
[----:B------:R-:W-:-:S05]  /*6d70*/  F2FP.F16.E4M3.UNPACK_B R4, R4 ;  /* 0x00000004ff04723e */ /* 0x000fca00020006ff */
[----:B------:R-:W-:-:S05]  /*6d80*/  HADD2.F32 R4, -RZ, R4.H0_H0 ;  /* 0x20000004ff047230 */ /* 0x000fca0000004100 */
[----:B------:R-:W-:-:S04]  /*6d90*/  FMUL R4, R4, R15 ;  /* 0x0000000f04047220 */ /* 0x000fc80000400000 */
[----:B------:R-:W-:-:S05]  /*6da0*/  FFMA R4, R89, R14, R4 ;  /* 0x0000000e59047223 */ /* 0x000fca0000000004 */
[----:B0-----:R-:W-:Y:S02]  /*6db0*/  F2FP.SATFINITE.E4M3.F32.PACK_AB_MERGE_C R5, RZ, R4, RZ ;  /* 0x00000004ff05723e */ /* 0x001fe400048070ff */
[----:B------:R-:W-:-:S03]  /*6dc0*/  PRMT R4, RZ, 0x7610, R4 ;  /* 0x00007610ff047816 */ /* 0x000fc60000000004 */
[----:B------:R0:W-:Y:S01]  /*6dd0*/  @!P3 STG.E.U8 desc[UR20][R18.64+0x78], R5 ;  /* 0x000078051200b986 */ /* 0x0001e2000c101114 */
[----:B------:R-:W-:Y:S05]  /*6de0*/  @P1 BRA `(.L_x_171) ;  /* 0x0000000000041947 */ /* 0x000fea0003800000 */
[----:B------:R0:W5:Y:S02]  /*6df0*/  LDG.E.U8 R4, desc[UR20][R24.64+0x79] ;  /* 0x0000791418047981 */ /* 0x000164000c1e1100 */
.L_x_171:
[----:B------:R-:W-:Y:S05]  /*6e00*/  BSYNC B1 ;  /* 0x0000000000017941 */ /* 0x000fea0003800000 */
.L_x_170:
[----:B------:R-:W-:Y:S05]  /*6e10*/  @P1 BRA `(.L_x_172) ;  /* 0x0000001000281947 */ /* 0x000fea0003800000 */
[----:B-----5:R-:W-:-:S04]  /*6e20*/  LOP3.LUT R4, R4, 0xff, RZ, 0xc0, !PT ;  /* 0x000000ff04047812 */ /* 0x020fc800078ec0ff */
[----:B------:R-:W-:-:S05]  /*6e30*/  F2FP.F16.E4M3.UNPACK_B R4, R4 ;  /* 0x00000004ff04723e */ /* 0x000fca00020006ff */
[----:B------:R-:W-:-:S05]  /*6e40*/  HADD2.F32 R4, -RZ, R4.H0_H0 ;  /* 0x20000004ff047230 */ /* 0x000fca0000004100 */
[----:B0-----:R-:W-:-:S04]  /*6e50*/  FMUL R5, R4, R15 ;  /* 0x0000000f04057220 */ /* 0x001fc80000400000 */
[----:B------:R-:W-:-:S05]  /*6e60*/  FFMA R5, R88, R14, R5 ;  /* 0x0000000e58057223 */ /* 0x000fca0000000005 */
[----:B------:R-:W-:-:S05]  /*6e70*/  F2FP.SATFINITE.E4M3.F32.PACK_AB_MERGE_C R5, RZ, R5, RZ ;  /* 0x00000005ff05723e */ /* 0x000fca00048070ff */
[----:B------:R0:W-:Y:S01]  /*6e80*/  STG.E.U8 desc[UR20][R18.64+0x79], R5 ;  /* 0x0000790512007986 */ /* 0x0001e2000c101114 */
[----:B------:R-:W-:Y:S05]  /*6e90*/  BRA `(.L_x_172) ;  /* 0x0000001000087947 */ /* 0x000fea0003800000 */
.L_x_43:
[----:B------:R-:W-:Y:S01]  /*6ea0*/  ISETP.GE.AND P1, PT, R30, 0x1, PT ;  /* 0x000000011e00780c */ /* 0x000fe20003f26270 */
[-C--:B--2---:R-:W-:Y:S01]  /*6eb0*/  FMUL R151, R151, R14.reuse ;  /* 0x0000000e97977220 */ /* 0x084fe20000400000 */
[-C--:B------:R-:W-:Y:S01]  /*6ec0*/  FMUL R146, R146, R14.reuse ;  /* 0x0000000e92927220 */ /* 0x080fe20000400000 */
[----:B------:R-:W-:Y:S01]  /*6ed0*/  ISETP.GE.AND P0, PT, R30, 0x9, PT ;  /* 0x000000091e00780c */ /* 0x000fe20003f06270 */
[-C--:B------:R-:W-:Y:S01]  /*6ee0*/  FMUL R149, R149, R14.reuse ;  /* 0x0000000e95957220 */ /* 0x080fe20000400000 */
[----:B------:R-:W-:Y:S01]  /*6ef0*/  ISETP.LT.OR P4, PT, R6, 0x1, !P1 ;  /* 0x000000010600780c */ /* 0x000fe20004f81670 */
[-C--:B------:R-:W-:Y:S01]  /*6f00*/  FMUL R144, R144, R14.reuse ;  /* 0x0000000e90907220 */ /* 0x080fe20000400000 */
[----:B------:R-:W-:Y:S01]  /*6f10*/  ISETP.LT.OR P5, PT, R6, 0x2, !P1 ;  /* 0x000000020600780c */ /* 0x000fe20004fa1670 */
[-C--:B------:R-:W-:Y:S01]  /*6f20*/  FMUL R147, R147, R14.reuse ;  /* 0x0000000e93937220 */ /* 0x080fe20000400000 */
[----:B------:R-:W-:Y:S01]  /*6f30*/  F2FP.SATFINITE.E4M3.F32.PACK_AB_MERGE_C R151, RZ, R151, RZ ;  /* 0x00000097ff97723e */ /* 0x000fe200048070ff */
[----:B------:R-:W-:Y:S01]  /*6f40*/  FMUL R142, R142, R14 ;  /* 0x0000000e8e8e7220 */ /* 0x000fe20000400000 */
[----:B------:R-:W-:Y:S01]  /*6f50*/  F2FP.SATFINITE.E4M3.F32.PACK_AB_MERGE_C R5, RZ, R146, RZ ;  /* 0x00000092ff05723e */ /* 0x000fe200048070ff */
[-C--:B------:R-:W-:Y:S01]  /*6f60*/  FMUL R145, R145, R14.reuse ;  /* 0x0000000e91917220 */ /* 0x080fe20000400000 */
[----:B------:R-:W-:Y:S01]  /*6f70*/  ISETP.LT.OR P3, PT, R6, 0x1, !P0 ;  /* 0x000000010600780c */ /* 0x000fe20004761670 */
[-C--:B------:R-:W-:Y:S01]  /*6f80*/  FMUL R140, R140, R14.reuse ;  /* 0x0000000e8c8c7220 */ /* 0x080fe20000400000 */
[C---:B------:R-:W-:Y:S01]  /*6f90*/  ISETP.LT.OR P6, PT, R6.reuse, 0xa, !P1 ;  /* 0x0000000a0600780c */ /* 0x040fe20004fc1670 */
[-C--:B------:R-:W-:Y:S01]  /*6fa0*/  FMUL R143, R143, R14.reuse ;  /* 0x0000000e8f8f7220 */ /* 0x080fe20000400000 */
[----:B------:R-:W-:Y:S01]  /*6fb0*/  F2FP.SATFINITE.E4M3.F32.PACK_AB_MERGE_C R149, RZ, R149, RZ ;  /* 0x00000095ff95723e */ /* 0x000fe200048070ff */
[----:B------:R-:W-:Y:S01]  /*6fc0*/  @!P4 STG.E.U8 desc[UR20][R20.64], R151 ;  /* 0x000000971400c986 */ /* 0x000fe2000c101114 */
[----:B------:R-:W-:Y:S01]  /*6fd0*/  ISETP.LT.OR P4, PT, R6, 0x2, !P0 ;  /* 0x000000020600780c */ /* 0x000fe20004781670 */
[----:B------:R-:W-:Y:S01]  /*6fe0*/  FMUL R138, R138, R14 ;  /* 0x0000000e8a8a7220 */ /* 0x000fe20000400000 */
[----:B------:R-:W-:Y:S01]  /*6ff0*/  F2FP.SATFINITE.E4M3.F32.PACK_AB_MERGE_C R25, RZ, R144, RZ ;  /* 0x00000090ff19723e */ /* 0x000fe200048070ff */
[----:B------:R0:W-:Y:S01]  /*7000*/  @!P5 STG.E.U8 desc[UR20][R20.64+0x1], R5 ;  /* 0x000001051400d986 */ /* 0x0001e2000c101114 */
[C---:B------:R-:W-:Y:S01]  /*7010*/  ISETP.LT.OR P5, PT, R6.reuse, 0x9, !P1 ;  /* 0x000000090600780c */ /* 0x040fe20004fa1670 */
[-C--:B------:R-:W-:Y:S01]  /*7020*/  FMUL R141, R141, R14.reuse ;  /* 0x0000000e8d8d7220 */ /* 0x080fe20000400000 */
[----:B------:R-:W-:Y:S01]  /*7030*/  F2FP.SATFINITE.E4M3.F32.PACK_AB_MERGE_C R147, RZ, R147, RZ ;  /* 0x00000093ff93723e */ /* 0x000fe200048070ff */
[----:B------:R-:W-:Y:S01]  /*7040*/  @!P3 STG.E.U8 desc[UR20][R18.64], R149 ;  /* 0x000000951200b986 */ /* 0x000fe2000c101114 */
[----:B------:R-:W-:Y:S01]  /*7050*/  ISETP.LT.OR P3, PT, R6, 0x9, !P0 ;  /* 0x000000090600780c */ /* 0x000fe20004761670 */
[-C--:B------:R-:W-:Y:S01]  /*7060*/  FMUL R136, R136, R14.reuse ;  /* 0x0000000e88887220 */ /* 0x080fe20000400000 */
[----:B------:R-:W-:Y:S01]  /*7070*/  F2FP.SATFINITE.E4M3.F32.PACK_AB_MERGE_C R145, RZ, R145, RZ ;  /* 0x00000091ff91723e */ /* 0x000fe200048070ff */
[-C--:B------:R-:W-:Y:S01]  /*7080*/  FMUL R139, R139, R14.reuse ;  /* 0x0000000e8b8b7220 */ /* 0x080fe20000400000 */
[----:B------:R-:W-:Y:S01]  /*7090*/  F2FP.SATFINITE.E4M3.F32.PACK_AB_MERGE_C R143, RZ, R143, RZ ;  /* 0x0000008fff8f723e */ /* 0x000fe200048070ff */
[----:B------:R1:W-:Y:S01]  /*70a0*/  @!P4 STG.E.U8 desc[UR20][R18.64+0x1], R25 ;  /* 0x000001191200c986 */ /* 0x0003e2000c101114 */
[----:B------:R-:W-:Y:S01]  /*70b0*/  ISETP.LT.OR P4, PT, R6, 0xa, !P0 ;  /* 0x0000000a0600780c */ /* 0x000fe20004781670 */
[----:B------:R-:W-:Y:S01]  /*70c0*/  FMUL R134, R134, R14 ;  /* 0x0000000e86867220 */ /* 0x000fe20000400000 */
[----:B0-----:R-:W-:Y:S01]  /*70d0*/  F2FP.SATFINITE.E4M3.F32.PACK_AB_MERGE_C R5, RZ, R142, RZ ;  /* 0x0000008eff05723e */ /* 0x001fe200048070ff */
[----:B------:R-:W-:Y:S01]  /*70e0*/  @!P5 STG.E.U8 desc[UR20][R20.64+0x8], R147 ;  /* 0x000008931400d986 */ /* 0x000fe2000c101114 */
[C---:B------:R-:W-:Y:S01]  /*70f0*/  ISETP.LT.OR P5, PT, R6.reuse, 0x11, !P1 ;  /* 0x000000110600780c */ /* 0x040fe20004fa1670 */
[-C--:B------:R-:W-:Y:S01]  /*7100*/  FMUL R137, R137, R14.reuse ;  /* 0x0000000e89897220 */ /* 0x080fe20000400000 */
[----:B------:R-:W-:Y:S01]  /*7110*/  F2FP.SATFINITE.E4M3.F32.PACK_AB_MERGE_C R141, RZ, R141, RZ ;  /* 0x0000008dff8d723e */ /* 0x000fe200048070ff */
[----:B------:R0:W-:Y:S01]  /*7120*/  @!P6 STG.E.U8 desc[UR20][R20.64+0x9], R5 ;  /* 0x000009051400e986 */ /* 0x0001e2000c101114 */
[----:B------:R-:W-:Y:S01]  /*7130*/  ISETP.LT.OR P6, PT, R6, 0x12, !P1 ;  /* 0x000000120600780c */ /* 0x000fe20004fc1670 */
[----:B------:R-:W-:Y:S01]  /*7140*/  FMUL R132, R132, R14 ;  /* 0x0000000e84847220 */ /* 0x000fe20000400000 */
[----:B------:R-:W-:Y:S01]  /*7150*/  F2FP.SATFINITE.E4M3.F32.PACK_AB_MERGE_C R139, RZ, R139, RZ ;  /* 0x0000008bff8b723e */ /* 0x000fe200048070ff */
[----:B------:R-:W-:Y:S01]  /*7160*/  @!P3 STG.E.U8 desc[UR20][R18.64+0x8], R145 ;  /* 0x000008911200b986 */ /* 0x000fe2000c101114 */
[----:B-1----:R-:W-:Y:S01]  /*7170*/  F2FP.SATFINITE.E4M3.F32.PACK_AB_MERGE_C R25, RZ, R140, RZ ;  /* 0x0000008cff19723e */ /* 0x002fe200048070ff */
[-C--:B------:R-:W-:Y:S01]  /*7180*/  FMUL R135, R135, R14.reuse ;  /* 0x0000000e87877220 */ /* 0x080fe20000400000 */
[----:B------:R-:W-:Y:S01]  /*7190*/  ISETP.LT.OR P3, PT, R6, 0x11, !P0 ;  /* 0x000000110600780c */ /* 0x000fe20004761670 */
[-C--:B------:R-:W-:Y:S01]  /*71a0*/  FMUL R130, R130, R14.reuse ;  /* 0x0000000e82827220 */ /* 0x080fe20000400000 */
[----:B------:R-:W-:Y:S01]  /*71b0*/  F2FP.SATFINITE.E4M3.F32.PACK_AB_MERGE_C R137, RZ, R137, RZ ;  /* 0x00000089ff89723e */ /* 0x000fe200048070ff */
[----:B------:R1:W-:Y:S01]  /*71c0*/  @!P4 STG.E.U8 desc[UR20][R18.64+0x9], R25 ;  /* 0x000009191200c986 */ /* 0x0003e2000c101114 */
[C---:B------:R-:W-:Y:S01]  /*71d0*/  ISETP.LT.OR P4, PT, R6.reuse, 0x12, !P0 ;  /* 0x000000120600780c */ /* 0x040fe20004781670 */
[----:B------:R-:W-:Y:S01]  /*71e0*/  FMUL R133, R133, R14 ;  /* 0x0000000e85857220 */ /* 0x000fe20000400000 */
[----:B0-----:R-:W-:Y:S01]  /*71f0*/  F2FP.SATFINITE.E4M3.F32.PACK_AB_MERGE_C R5, RZ, R138, RZ ;  /* 0x0000008aff05723e */ /* 0x001fe200048070ff */
[----:B------:R-:W-:Y:S01]  /*7200*/  @!P5 STG.E.U8 desc[UR20][R20.64+0x10], R143 ;  /* 0x0000108f1400d986 */ /* 0x000fe2000c101114 */
[----:B------:R-:W-:Y:S01]  /*7210*/  ISETP.LT.OR P5, PT, R6, 0x19, !P1 ;  /* 0x000000190600780c */ /* 0x000fe20004fa1670 */
[-C--:B------:R-:W-:Y:S01]  /*7220*/  FMUL R128, R128, R14.reuse ;  /* 0x0000000e80807220 */ /* 0x080fe20000400000 */
[----:B------:R-:W-:Y:S01]  /*7230*/  F2FP.SATFINITE.E4M3.F32.PACK_AB_MERGE_C R135, RZ, R135, RZ ;  /* 0x00000087ff87723e */ /* 0x000fe200048070ff */
[----:B------:R0:W-:Y:S01]  /*7240*/  @!P6 STG.E.U8 desc[UR20][R20.64+0x11], R5 ;  /* 0x000011051400e986 */ /* 0x0001e2000c101114 */
[----:B------:R-:W-:Y:S01]  /*7250*/  ISETP.LT.OR P6, PT, R6, 0x1a, !P1 ;  /* 0x0000001a0600780c */ /* 0x000fe20004fc1670 */
[-C--:B------:R-:W-:Y:S01]  /*7260*/  FMUL R131, R131, R14.reuse ;  /* 0x0000000e83837220 */ /* 0x080fe20000400000 */
[----:B------:R-:W-:Y:S01]  /*7270*/  FMUL R126, R126, R14 ;  /* 0x0000000e7e7e7220 */ /* 0x000fe20000400000 */
[----:B-1----:R-:W-:Y:S01]  /*7280*/  F2FP.SATFINITE.E4M3.F32.PACK_AB_MERGE_C R25, RZ, R136, RZ ;  /* 0x00000088ff19723e */ /* 0x002fe200048070ff */
[----:B------:R-:W-:Y:S01]  /*7290*/  @!P3 STG.E.U8 desc[UR20][R18.64+0x10], R141 ;  /* 0x0000108d1200b986 */ /* 0x000fe2000c101114 */
[C---:B------:R-:W-:Y:S01]  /*72a0*/  ISETP.LT.OR P3, PT, R6.reuse, 0x19, !P0 ;  /* 0x000000190600780c */ /* 0x040fe20004761670 */
        /* <DEDUP_REMOVED lines=37> */
[-C--:B------:R-:W-:Y:S01]  /*7500*/  FMUL R114, R114, R14.reuse ;  /* 0x0000000e72727220 */ /* 0x080fe20000400000 */
        /* <DEDUP_REMOVED lines=81> */
[C---:B------:R-:W-:Y:S01]  /*7a20*/  ISETP.LT.OR P6, PT, R6.reuse, 0x52, !P1 ;  /* 0x000000520600780c */ /* 0x040fe20004fc1670 */
        /* <DEDUP_REMOVED lines=22> */
[----:B------:R-:W-:-:S02]  /*7b90*/  ISETP.LT.OR P3, PT, R6, 0x59, !P0 ;  /* 0x000000590600780c */ /* 0x000fc40004761670 */
[----:B------:R-:W-:Y:S01]  /*7ba0*/  F2FP.SATFINITE.E4M3.F32.PACK_AB_MERGE_C R93, RZ, R93, RZ ;  /* 0x0000005dff5d723e */ /* 0x000fe200048070ff */
[----:B------:R1:W-:Y:S01]  /*7bb0*/  @!P4 STG.E.U8 desc[UR20][R18.64+0x51], R25 ;  /* 0x000051191200c986 */ /* 0x0003e2000c101114 */
[C---:B------:R-:W-:Y:S02]  /*7bc0*/  ISETP.LT.OR P4, PT, R6.reuse, 0x5a, !P0 ;  /* 0x0000005a0600780c */ /* 0x040fe40004781670 */
[----:B0-----:R-:W-:Y:S01]  /*7bd0*/  F2FP.SATFINITE.E4M3.F32.PACK_AB_MERGE_C R5, RZ, R102, RZ ;  /* 0x00000066ff05723e */ /* 0x001fe200048070ff */
[----:B------:R-:W-:Y:S01]  /*7be0*/  @!P5 STG.E.U8 desc[UR20][R20.64+0x58], R107 ;  /* 0x0000586b1400d986 */ /* 0x000fe2000c101114 */
[C---:B------:R-:W-:Y:S02]  /*7bf0*/  ISETP.LT.OR P5, PT, R6.reuse, 0x61, !P1 ;  /* 0x000000610600780c */ /* 0x040fe40004fa1670 */
[----:B------:R-:W-:Y:S01]  /*7c00*/  F2FP.SATFINITE.E4M3.F32.PACK_AB_MERGE_C R23, RZ, R23, RZ ;  /* 0x00000017ff17723e */ /* 0x000fe200048070ff */
[----:B------:R0:W-:Y:S01]  /*7c10*/  @!P6 STG.E.U8 desc[UR20][R20.64+0x59], R5 ;  /* 0x000059051400e986 */ /* 0x0001e2000c101114 */
[----:B------:R-:W-:-:S02]  /*7c20*/  ISETP.LT.OR P6, PT, R6, 0x62, !P1 ;  /* 0x000000620600780c */ /* 0x000fc40004fc1670 */
[----:B------:R-:W-:Y:S01]  /*7c30*/  F2FP.SATFINITE.E4M3.F32.PACK_AB_MERGE_C R89, RZ, R89, RZ ;  /* 0x00000059ff59723e */ /* 0x000fe200048070ff */
[----:B------:R-:W-:Y:S01]  /*7c40*/  @!P3 STG.E.U8 desc[UR20][R18.64+0x58], R105 ;  /* 0x000058691200b986 */ /* 0x000fe2000c101114 */
[----:B-1----:R-:W-:Y:S02]  /*7c50*/  F2FP.SATFINITE.E4M3.F32.PACK_AB_MERGE_C R25, RZ, R100, RZ ;  /* 0x00000064ff19723e */ /* 0x002fe400048070ff */
[C---:B------:R-:W-:Y:S02]  /*7c60*/  ISETP.LT.OR P3, PT, R6.reuse, 0x61, !P0 ;  /* 0x000000610600780c */ /* 0x040fe40004761670 */
[----:B------:R-:W-:Y:S01]  /*7c70*/  F2FP.SATFINITE.E4M3.F32.PACK_AB_MERGE_C R27, RZ, R88, RZ ;  /* 0x00000058ff1b723e */ /* 0x000fe200048070ff */
[----:B------:R1:W-:Y:S01]  /*7c80*/  @!P4 STG.E.U8 desc[UR20][R18.64+0x59], R25 ;  /* 0x000059191200c986 */ /* 0x0003e2000c101114 */
[C---:B------:R-:W-:Y:S02]  /*7c90*/  ISETP.LT.OR P4, PT, R6.reuse, 0x62, !P0 ;  /* 0x000000620600780c */ /* 0x040fe40004781670 */
[----:B0-----:R-:W-:Y:S01]  /*7ca0*/  F2FP.SATFINITE.E4M3.F32.PACK_AB_MERGE_C R5, RZ, R98, RZ ;  /* 0x00000062ff05723e */ /* 0x001fe200048070ff */
[----:B------:R-:W-:Y:S01]  /*7cb0*/  @!P5 STG.E.U8 desc[UR20][R20.64+0x60], R101 ;  /* 0x000060651400d986 */ /* 0x000fe2000c101114 */
[----:B------:R-:W-:-:S03]  /*7cc0*/  ISETP.LT.OR P5, PT, R6, 0x69, !P1 ;  /* 0x000000690600780c */ /* 0x000fc60004fa1670 */
[----:B------:R0:W-:Y:S01]  /*7cd0*/  @!P6 STG.E.U8 desc[UR20][R20.64+0x61], R5 ;  /* 0x000061051400e986 */ /* 0x0001e2000c101114 */
[C---:B------:R-:W-:Y:S02]  /*7ce0*/  ISETP.LT.OR P6, PT, R6.reuse, 0x6a, !P1 ;  /* 0x0000006a0600780c */ /* 0x040fe40004fc1670 */
[----:B-1----:R-:W-:Y:S01]  /*7cf0*/  F2FP.SATFINITE.E4M3.F32.PACK_AB_MERGE_C R25, RZ, R96, RZ ;  /* 0x00000060ff19723e */ /* 0x002fe200048070ff */
[----:B------:R-:W-:Y:S01]  /*7d00*/  @!P3 STG.E.U8 desc[UR20][R18.64+0x60], R103 ;  /* 0x000060671200b986 */ /* 0x000fe2000c101114 */
[----:B------:R-:W-:-:S03]  /*7d10*/  ISETP.LT.OR P3, PT, R6, 0x69, !P0 ;  /* 0x000000690600780c */ /* 0x000fc60004761670 */
        /* <DEDUP_REMOVED lines=12> */
[C---:B------:R-:W-:Y:S01]  /*7de0*/  ISETP.LT.OR P1, PT, R6.reuse, 0x7a, !P1 ;  /* 0x0000007a0600780c */ /* 0x040fe20004f21670 */
[----:B------:R2:W-:Y:S01]  /*7df0*/  @!P5 STG.E.U8 desc[UR20][R20.64+0x70], R95 ;  /* 0x0000705f1400d986 */ /* 0x0005e2000c101114 */
[C---:B------:R-:W-:Y:S02]  /*7e00*/  ISETP.LT.OR P5, PT, R6.reuse, 0x72, !P0 ;  /* 0x000000720600780c */ /* 0x040fe400047a1670 */
[----:B0-----:R-:W-:Y:S01]  /*7e10*/  F2FP.SATFINITE.E4M3.F32.PACK_AB_MERGE_C R5, RZ, R90, RZ ;  /* 0x0000005aff05723e */ /* 0x001fe200048070ff */
[----:B------:R2:W-:Y:S01]  /*7e20*/  @!P6 STG.E.U8 desc[UR20][R20.64+0x71], R91 ;  /* 0x0000715b1400e986 */ /* 0x0005e2000c101114 */
[C---:B------:R-:W-:Y:S02]  /*7e30*/  ISETP.LT.OR P6, PT, R6.reuse, 0x79, !P0 ;  /* 0x000000790600780c */ /* 0x040fe400047c1670 */
[----:B------:R-:W-:Y:S01]  /*7e40*/  ISETP.LT.OR P0, PT, R6, 0x7a, !P0 ;  /* 0x0000007a0600780c */ /* 0x000fe20004701670 */
[----:B------:R2:W-:Y:S01]  /*7e50*/  @!P3 STG.E.U8 desc[UR20][R18.64+0x70], R93 ;  /* 0x0000705d1200b986 */ /* 0x0005e2000c101114 */
[----:B-1----:R-:W-:-:S05]  /*7e60*/  F2FP.SATFINITE.E4M3.F32.PACK_AB_MERGE_C R25, RZ, R22, RZ ;  /* 0x00000016ff19723e */ /* 0x002fca00048070ff */
[----:B------:R2:W-:Y:S04]  /*7e70*/  @!P5 STG.E.U8 desc[UR20][R18.64+0x71], R5 ;  /* 0x000071051200d986 */ /* 0x0005e8000c101114 */
[----:B------:R2:W-:Y:S04]  /*7e80*/  @!P4 STG.E.U8 desc[UR20][R20.64+0x78], R23 ;  /* 0x000078171400c986 */ /* 0x0005e8000c101114 */
[----:B------:R2:W-:Y:S04]  /*7e90*/  @!P1 STG.E.U8 desc[UR20][R20.64+0x79], R25 ;  /* 0x0000791914009986 */ /* 0x0005e8000c101114 */
[----:B------:R2:W-:Y:S04]  /*7ea0*/  @!P6 STG.E.U8 desc[UR20][R18.64+0x78], R89 ;  /* 0x000078591200e986 */ /* 0x0005e8000c101114 */
[----:B------:R2:W-:Y:S02]  /*7eb0*/  @!P0 STG.E.U8 desc[UR20][R18.64+0x79], R27 ;  /* 0x0000791b12008986 */ /* 0x0005e4000c101114 */
.L_x_172:
[----:B------:R-:W-:Y:S05]  /*7ec0*/  BSYNC B0 ;  /* 0x0000000000007941 */ /* 0x000fea0003800000 */
.L_x_42:
[C---:B------:R-:W-:Y:S01]  /*7ed0*/  LEA R2, P0, R8.reuse, R2, 0x1 ;  /* 0x0000000208027211 */ /* 0x040fe200078008ff */
[----:B------:R-:W-:Y:S01]  /*7ee0*/  ULDC.64 UR6, c[0x0][0x650] ;  /* 0x0001940000067ab9 */ /* 0x000fe20000000a00 */
[----:B-----5:R-:W-:Y:S01]  /*7ef0*/  IMAD.U32 R4, RZ, RZ, UR12 ;  /* 0x0000000cff047e24 */ /* 0x020fe2000f8e00ff */
[----:B0-2---:R-:W-:Y:S01]  /*7f00*/  PRMT R18, RZ, 0x7610, R18 ;  /* 0x00007610ff127816 */ /* 0x005fe20000000012 */
[----:B------:R-:W-:Y:S01]  /*7f10*/  IMAD.MOV.U32 R6, RZ, RZ, -0x1 ;  /* 0xffffffffff067424 */ /* 0x000fe200078e00ff */
[----:B------:R-:W-:Y:S01]  /*7f20*/  LEA.HI.X R3, R8, R3, R0, 0x1, P0 ;  /* 0x0000000308037211 */ /* 0x000fe200000f0c00 */
[----:B------:R0:W-:Y:S01]  /*7f30*/  SYNCS.ARRIVE.TRANS64.A1T0 RZ, [R4+UR22], RZ ;  /* 0x000000ff04ff79a7 */ /* 0x0001e20008100016 */
[----:B------:R-:W-:Y:S01]  /*7f40*/  ISETP.GE.U32.AND P0, PT, R2, UR6, PT ;  /* 0x0000000602007c0c */ /* 0x000fe2000bf06070 */
[----:B------:R-:W-:-:S03]  /*7f50*/  IMAD.MOV.U32 R5, RZ, RZ, -0x1 ;  /* 0xffffffffff057424 */ /* 0x000fc600078e00ff */
[----:B------:R-:W-:Y:S01]  /*7f60*/  ISETP.GE.U32.AND.EX P0, PT, R3, UR7, PT, P0 ;  /* 0x0000000703007c0c */ /* 0x000fe2000bf06100 */
[----:B0-----:R-:W-:-:S12]  /*7f70*/  IMAD.MOV.U32 R4, RZ, RZ, -0x1 ;  /* 0xffffffffff047424 */ /* 0x001fd800078e00ff */
[----:B------:R-:W-:Y:S05]  /*7f80*/  @P0 BRA `(.L_x_173) ;  /* 0x0000000400600947 */ /* 0x000fea0003800000 */
[----:B------:R-:W0:Y:S01]  /*7f90*/  S2R R28, SR_CTAID.X ;  /* 0x00000000001c7919 */ /* 0x000e220000002500 */
[----:B------:R-:W2:Y:S01]  /*7fa0*/  LDC.64 R22, c[0x0][0x628] ;  /* 0x00018a00ff167b82 */ /* 0x000ea20000000a00 */
[----:B------:R-:W-:Y:S01]  /*7fb0*/  ULDC UR6, c[0x0][0x150] ;  /* 0x0000540000067ab9 */ /* 0x000fe20000000800 */
[----:B-1--4-:R-:W-:Y:S01]  /*7fc0*/  IMAD.MOV.U32 R20, RZ, RZ, R2 ;  /* 0x000000ffff147224 */ /* 0x012fe200078e0002 */
[----:B------:R-:W1:Y:S01]  /*7fd0*/  S2R R30, SR_CTAID.Y ;  /* 0x00000000001e7919 */ /* 0x000e620000002600 */
[----:B------:R-:W-:-:S04]  /*7fe0*/  IMAD.MOV.U32 R21, RZ, RZ, R3 ;  /* 0x000000ffff157224 */ /* 0x000fc800078e0003 */
[----:B------:R-:W4:Y:S08]  /*7ff0*/  LDC R31, c[0x0][0x144] ;  /* 0x00005100ff1f7b82 */ /* 0x000f300000000800 */
[----:B------:R-:W1:Y:S08]  /*8000*/  LDC R6, c[0x0][0x630] ;  /* 0x00018c00ff067b82 */ /* 0x000e700000000800 */
[----:B------:R-:W1:Y:S01]  /*8010*/  LDC.64 R26, c[0x0][0x620] ;  /* 0x00018800ff1a7b82 */ /* 0x000e620000000a00 */
[----:B--2---:R-:W-:-:S04]  /*8020*/  ISETP.NE.U32.AND P0, PT, R22, RZ, PT ;  /* 0x000000ff1600720c */ /* 0x004fc80003f05070 */
[----:B------:R-:W-:Y:S02]  /*8030*/  ISETP.NE.AND.EX P0, PT, R23, RZ, PT, P0 ;  /* 0x000000ff1700720c */ /* 0x000fe40003f05300 */
[----:B0-----:R-:W-:-:S05]  /*8040*/  I2FP.F32.U32 R4, R28 ;  /* 0x0000001c00047245 */ /* 0x001fca0000201000 */
[----:B------:R-:W-:-:S04]  /*8050*/  FMUL R4, R4, UR6 ;  /* 0x0000000604047c20 */ /* 0x000fc80008400000 */
[----:B------:R0:W2:Y:S02]  /*8060*/  F2I.U32.TRUNC.NTZ R29, R4 ;  /* 0x00000004001d7305 */ /* 0x0000a4000020f000 */
[----:B----4-:R-:W-:Y:S05]  /*8070*/  @!P0 BRA `(.L_x_174) ;  /* 0x0000000000288947 */ /* 0x010fea0003800000 */
[----:B------:R-:W4:Y:S02]  /*8080*/  LDC R5, c[0x0][0x634] ;  /* 0x00018d00ff057b82 */ /* 0x000f240000000800 */
[----:B----4-:R-:W-:-:S05]  /*8090*/  IADD3 R21, P0, R2, R5, RZ ;  /* 0x0000000502157210 */ /* 0x010fca0007f1e0ff */
[----:B---3--:R-:W-:-:S04]  /*80a0*/  IMAD.X R25, RZ, RZ, R3, P0 ;  /* 0x000000ffff197224 */ /* 0x008fc800000e0603 */
[----:B0-----:R-:W-:-:S04]  /*80b0*/  IMAD.WIDE.U32 R4, R25, R22, RZ ;  /* 0x0000001619047225 */ /* 0x001fc800078e00ff */
[----:B------:R-:W-:-:S04]  /*80c0*/  IMAD.WIDE.U32 R18, P0, R21, R23, R4 ;  /* 0x0000001715127225 */ /* 0x000fc80007800004 */
[----:B------:R-:W-:-:S04]  /*80d0*/  IMAD.WIDE.U32 R4, R21, R22, RZ ;  /* 0x0000001615047225 */ /* 0x000fc800078e00ff */
[----:B------:R-:W-:Y:S01]  /*80e0*/  IMAD.X R21, RZ, RZ, RZ, P0 ;  /* 0x000000ffff157224 */ /* 0x000fe200000e06ff */
[----:B------:R-:W-:Y:S01]  /*80f0*/  IADD3 RZ, P0, R5, R18, RZ ;  /* 0x0000001205ff7210 */ /* 0x000fe20007f1e0ff */
[----:B------:R-:W-:-:S04]  /*8100*/  IMAD.MOV.U32 R20, RZ, RZ, R19 ;  /* 0x000000ffff147224 */ /* 0x000fc800078e0013 */
[----:B------:R-:W-:-:S08]  /*8110*/  IMAD.WIDE.U32.X R20, R25, R23, R20, P0 ;  /* 0x0000001719147225 */ /* 0x000fd000000e0414 */
.L_x_174:
[-CC-:B-1-3--:R-:W-:Y:S01]  /*8120*/  SHF.R.U64 R24, R20, R6.reuse, R21.reuse ;  /* 0x0000000614187219 */ /* 0x18afe20000001215 */
[----:B------:R-:W1:Y:S01]  /*8130*/  LDC.64 R34, c[0x0][0x640] ;  /* 0x00019000ff227b82 */ /* 0x000e620000000a00 */
[----:B0-----:R-:W-:Y:S01]  /*8140*/  SHF.R.U32.HI R4, RZ, R6, R21 ;  /* 0x00000006ff047219 */ /* 0x001fe20000011615 */
[----:B--2---:R-:W-:Y:S01]  /*8150*/  IMAD.MOV R29, RZ, RZ, -R29 ;  /* 0x000000ffff1d7224 */ /* 0x004fe200078e0a1d */
[----:B------:R-:W-:Y:S01]  /*8160*/  IADD3 R19, P0, RZ, -R24, RZ ;  /* 0x80000018ff137210 */ /* 0x000fe20007f1e0ff */
[----:B------:R-:W-:Y:S01]  /*8170*/  ULDC UR6, c[0x0][0x154] ;  /* 0x0000550000067ab9 */ /* 0x000fe20000000800 */
[----:B------:R-:W-:Y:S02]  /*8180*/  IMAD.MOV.U32 R21, RZ, RZ, 0x1 ;  /* 0x00000001ff157424 */ /* 0x000fe400078e00ff */
[----:B------:R-:W-:Y:S01]  /*8190*/  IMAD R29, R31, R29, R28 ;  /* 0x0000001d1f1d7224 */ /* 0x000fe200078e021c */
[----:B------:R-:W0:Y:S01]  /*81a0*/  LDC R18, c[0x0][0x618] ;  /* 0x00018600ff127b82 */ /* 0x000e220000000800 */
[----:B------:R-:W-:-:S04]  /*81b0*/  IMAD.X R5, RZ, RZ, ~R4, P0 ;  /* 0x000000ffff057224 */ /* 0x000fc800000e0e04 */
[-C--:B------:R-:W-:Y:S02]  /*81c0*/  IMAD R6, R5, R26.reuse, RZ ;  /* 0x0000001a05067224 */ /* 0x080fe400078e02ff */
[C---:B------:R-:W-:Y:S01]  /*81d0*/  IMAD.WIDE.U32 R4, R19.reuse, R26, R2 ;  /* 0x0000001a13047225 */ /* 0x040fe200078e0002 */
[----:B------:R-:W2:Y:S03]  /*81e0*/  LDC R20, c[0x0][0x608] ;  /* 0x00018200ff147b82 */ /* 0x000ea60000000800 */
[----:B------:R-:W-:Y:S01]  /*81f0*/  IMAD R19, R19, R27, R6 ;  /* 0x0000001b13137224 */ /* 0x000fe200078e0206 */
[----:B------:R-:W-:-:S03]  /*8200*/  I2FP.F32.U32 R6, R30 ;  /* 0x0000001e00067245 */ /* 0x000fc60000201000 */
[----:B------:R-:W-:Y:S01]  /*8210*/  IMAD.IADD R5, R5, 0x1, R19 ;  /* 0x0000000105057824 */ /* 0x000fe200078e0213 */
[----:B------:R-:W3:Y:S01]  /*8220*/  LDC R32, c[0x0][0x658] ;  /* 0x00019600ff207b82 */ /* 0x000ee20000000800 */
[----:B-1----:R-:W-:Y:S01]  /*8230*/  ISETP.NE.U32.AND P0, PT, R34, RZ, PT ;  /* 0x000000ff2200720c */ /* 0x002fe20003f05070 */
[----:B------:R-:W-:-:S03]  /*8240*/  IMAD.MOV.U32 R19, RZ, RZ, -0x1 ;  /* 0xffffffffff137424 */ /* 0x000fc600078e00ff */
[----:B------:R-:W-:-:S03]  /*8250*/  ISETP.NE.AND.EX P0, PT, R35, RZ, PT, P0 ;  /* 0x000000ff2300720c */ /* 0x000fc60003f05300 */
[----:B------:R-:W1:Y:S01]  /*8260*/  LDC R27, c[0x0][0x148] ;  /* 0x00005200ff1b7b82 */ /* 0x000e620000000800 */
[-CC-:B0-----:R-:W-:Y:S02]  /*8270*/  SHF.R.U64 R22, R4, R18.reuse, R5.reuse ;  /* 0x0000001204167219 */ /* 0x181fe40000001205 */
[----:B------:R-:W-:Y:S01]  /*8280*/  SHF.R.U32.HI R5, RZ, R18, R5 ;  /* 0x00000012ff057219 */ /* 0x000fe20000011605 */
[----:B------:R-:W-:-:S04]  /*8290*/  FMUL R18, R6, UR6 ;  /* 0x0000000606127c20 */ /* 0x000fc80008400000 */
[----:B------:R-:W0:Y:S01]  /*82a0*/  LDC R28, c[0x0][0x600] ;  /* 0x00018000ff1c7b82 */ /* 0x000e220000000800 */
[----:B------:R4:W0:Y:S01]  /*82b0*/  F2I.U32.TRUNC.NTZ R25, R18 ;  /* 0x0000001200197305 */ /* 0x000822000020f000 */
[-CC-:B--2---:R-:W-:Y:S02]  /*82c0*/  SHF.R.U64 R6, R22, R20.reuse, R5.reuse ;  /* 0x0000001416067219 */ /* 0x184fe40000001205 */
[----:B------:R-:W-:-:S04]  /*82d0*/  SHF.R.U32.HI R5, RZ, R20, R5 ;  /* 0x00000014ff057219 */ /* 0x000fc80000011605 */
[----:B------:R-:W2:Y:S01]  /*82e0*/  LDC R33, c[0x0][0x648] ;  /* 0x00019200ff217b82 */ /* 0x000ea20000000800 */
[-CC-:B---3--:R-:W-:Y:S02]  /*82f0*/  SHF.R.U64 R26, R6, R32.reuse, R5.reuse ;  /* 0x00000020061a7219 */ /* 0x188fe40000001205 */
[-C--:B------:R-:W-:Y:S02]  /*8300*/  SHF.L.U32 R19, R19, R32.reuse, RZ ;  /* 0x0000002013137219 */ /* 0x080fe400000006ff */
[-C--:B------:R-:W-:Y:S01]  /*8310*/  SHF.R.U32.HI R5, RZ, R32.reuse, R5 ;  /* 0x00000020ff057219 */ /* 0x080fe20000011605 */
[----:B------:R-:W-:Y:S01]  /*8320*/  IMAD.MOV.U32 R4, RZ, RZ, R26 ;  /* 0x000000ffff047224 */ /* 0x000fe200078e001a */
[----:B------:R-:W-:Y:S01]  /*8330*/  SHF.L.U32 R32, R21, R32, RZ ;  /* 0x0000002015207219 */ /* 0x000fe200000006ff */
[----:B------:R-:W3:Y:S01]  /*8340*/  LDC R36, c[0x0][0x638] ;  /* 0x00018e00ff247b82 */ /* 0x000ee20000000800 */
[----:B------:R-:W-:-:S07]  /*8350*/  LOP3.LUT R31, RZ, R19, RZ, 0x33, !PT ;  /* 0x00000013ff1f7212 */ /* 0x000fce00078e33ff */
[----:B------:R-:W0:Y:S01]  /*8360*/  LDC R37, c[0x0][0x610] ;  /* 0x00018400ff257b82 */ /* 0x000e220000000800 */
[----:B----4-:R-:W-:Y:S05]  /*8370*/  @!P0 BRA `(.L_x_175) ;  /* 0x0000000000288947 */ /* 0x010fea0003800000 */
[----:B------:R-:W4:Y:S02]  /*8380*/  LDC R21, c[0x0][0x64c] ;  /* 0x00019300ff157b82 */ /* 0x000f240000000800 */
[----:B----4-:R-:W-:-:S05]  /*8390*/  IADD3 R21, P0, R26, R21, RZ ;  /* 0x000000151a157210 */ /* 0x010fca0007f1e0ff */
        /* <DEDUP_REMOVED lines=8> */
.L_x_175:
[----:B--2---:R-:W-:Y:S01]  /*8420*/  SHF.R.U64 R4, R4, R33, R5 ;  /* 0x0000002104047219 */ /* 0x004fe20000001205 */
[----:B0-----:R-:W-:Y:S01]  /*8430*/  VIADD R21, R28, 0xffffffff ;  /* 0xffffffff1c157836 */ /* 0x001fe20000000000 */
[----:B------:R-:W-:Y:S01]  /*8440*/  LOP3.LUT R19, R6, R31, RZ, 0xc0, !PT ;  /* 0x0000001f06137212 */ /* 0x000fe200078ec0ff */
[----:B------:R-:W-:Y:S02]  /*8450*/  IMAD.MOV R25, RZ, RZ, -R25 ;  /* 0x000000ffff197224 */ /* 0x000fe400078e0a19 */
[----:B------:R-:W-:Y:S02]  /*8460*/  IMAD.MOV R5, RZ, RZ, -R4 ;  /* 0x000000ffff057224 */ /* 0x000fe400078e0a04 */
[----:B------:R-:W-:Y:S01]  /*8470*/  IMAD R6, R32, R4, R19 ;  /* 0x0000000420067224 */ /* 0x000fe200078e0213 */
[----:B------:R-:W-:Y:S01]  /*8480*/  LOP3.LUT R19, R22, R21, RZ, 0xc0, !PT ;  /* 0x0000001516137212 */ /* 0x000fe200078ec0ff */
[----:B-1----:R-:W-:Y:S02]  /*8490*/  @P2 IMAD R29, R27, R25, R30 ;  /* 0x000000191b1d2224 */ /* 0x002fe400078e021e */
[----:B---3--:R-:W-:-:S02]  /*84a0*/  IMAD R4, R5, R36, R26 ;  /* 0x0000002405047224 */ /* 0x008fc400078e021a */
[----:B------:R-:W-:Y:S02]  /*84b0*/  IMAD R6, R6, R37, R29 ;  /* 0x0000002506067224 */ /* 0x000fe400078e021d */
[----:B------:R-:W-:Y:S02]  /*84c0*/  IMAD R19, R4, R28, R19 ;  /* 0x0000001c04137224 */ /* 0x000fe400078e0213 */
[----:B------:R-:W-:Y:S02]  /*84d0*/  IMAD.MOV.U32 R18, RZ, RZ, 0x1 ;  /* 0x00000001ff127424 */ /* 0x000fe400078e00ff */
[----:B------:R-:W-:Y:S01]  /*84e0*/  IMAD.MOV.U32 R4, RZ, RZ, R24 ;  /* 0x000000ffff047224 */ /* 0x000fe200078e0018 */
[----:B------:R-:W-:Y:S02]  /*84f0*/  SEL R5, R19, R6, !P2 ;  /* 0x0000000613057207 */ /* 0x000fe40005000000 */
[----:B------:R-:W-:-:S07]  /*8500*/  SEL R6, R6, R19, !P2 ;  /* 0x0000001306067207 */ /* 0x000fce0005000000 */
.L_x_173:
[----:B------:R-:W-:Y:S02]  /*8510*/  LOP3.LUT P0, RZ, R18, 0xff, RZ, 0xc0, !PT ;  /* 0x000000ff12ff7812 */ /* 0x000fe4000780c0ff */
[----:B------:R-:W-:-:S11]  /*8520*/  LOP3.LUT R150, R150, 0x1, RZ, 0x3c, !PT ;  /* 0x0000000196967812 */ /* 0x000fd600078e3cff */
[----:B------:R-:W-:Y:S05]  /*8530*/  @P0 BRA `(.L_x_176) ;  /* 0xffffff9400540947 */ /* 0x000fea000383ffff */
[----:B------:R-:W-:Y:S05]  /*8540*/  EXIT ;  /* 0x000000000000794d */ /* 0x000fea0003800000 */
.L_x_18:
[----:B------:R-:W-:-:S08]  /*8550*/  ISETP.NE.AND P0, PT, R18, RZ, PT ;  /* 0x000000ff1200720c */ /* 0x000fd00003f05270 */
[----:B--23-5:R-:W0:-:S00]  /*8560*/  USETMAXREG.DEALLOC.CTAPOOL 0x28 ;  /* 0x00000028000079c8 */ /* 0x02ce0000080e0500 */
[----:B------:R-:W-:Y:S05]  /*8570*/  @P0 EXIT ;  /* 0x000000000000094d */ /* 0x000fea0003800000 */
[----:B0-----:R-:W-:Y:S01]  /*8580*/  LOP3.LUT P0, RZ, R20, 0xff, RZ, 0xc0, !PT ;  /* 0x000000ff14ff7812 */ /* 0x001fe2000780c0ff */
[----:B------:R-:W-:Y:S02]  /*8590*/  IMAD.MOV.U32 R12, RZ, RZ, 0x1 ;  /* 0x00000001ff0c7424 */ /* 0x000fe400078e00ff */
[----:B------:R-:W-:-:S10]  /*85a0*/  IMAD.MOV.U32 R15, RZ, RZ, RZ ;  /* 0x000000ffff0f7224 */ /* 0x000fd400078e00ff */
[----:B------:R-:W-:Y:S05]  /*85b0*/  @!P0 BRA `(.L_x_177) ;  /* 0x0000000c00688947 */ /* 0x000fea0003800000 */
[----:B------:R-:W0:Y:S01]  /*85c0*/  S2UR UR9, SR_CgaCtaId ;  /* 0x00000000000979c3 */ /* 0x000e220000008800 */
[----:B------:R-:W-:Y:S01]  /*85d0*/  ULDC UR5, c[0x0][0x658] ;  /* 0x0001960000057ab9 */ /* 0x000fe20000000800 */
[----:B------:R-:W-:Y:S01]  /*85e0*/  UMOV UR10, 0xffffffff ;  /* 0xffffffff000a7882 */ /* 0x000fe20000000000 */
[----:B------:R-:W-:Y:S01]  /*85f0*/  UMOV UR11, 0x1 ;  /* 0x00000001000b7882 */ /* 0x000fe20000000000 */
[----:B------:R-:W-:Y:S01]  /*8600*/  USHF.L.U32 UR10, UR10, UR5, URZ ;  /* 0x000000050a0a7299 */ /* 0x000fe2000800063f */
[----:B------:R-:W-:Y:S01]  /*8610*/  LOP3.LUT P0, RZ, R11, 0x1f, RZ, 0xc0, !PT ;  /* 0x0000001f0bff7812 */ /* 0x000fe2000780c0ff */
[----:B------:R-:W-:Y:S01]  /*8620*/  BSSY B0, `(.L_x_177) ;  /* 0x00000d3000007945 */ /* 0x000fe20003800000 */
[C---:B------:R-:W-:Y:S01]  /*8630*/  ISETP.NE.AND P3, PT, R10.reuse, RZ, PT ;  /* 0x000000ff0a00720c */ /* 0x040fe20003f65270 */
[----:B------:R-:W-:Y:S01]  /*8640*/  ULOP3.LUT UR14, URZ, UR10, URZ, 0x33, !UPT ;  /* 0x0000000a3f0e7292 */ /* 0x000fe2000f8e333f */
[----:B------:R-:W-:Y:S01]  /*8650*/  ISETP.NE.OR P0, PT, R10, RZ, !P0 ;  /* 0x000000ff0a00720c */ /* 0x000fe20004705670 */
[----:B------:R-:W-:Y:S01]  /*8660*/  IMAD.MOV.U32 R14, RZ, RZ, 0x1 ;  /* 0x00000001ff0e7424 */ /* 0x000fe200078e00ff */
[----:B------:R-:W-:Y:S01]  /*8670*/  LOP3.LUT R13, R7, 0x2, RZ, 0xfc, !PT ;  /* 0x00000002070d7812 */ /* 0x000fe200078efcff */
[----:B------:R-:W-:Y:S01]  /*8680*/  IMAD.MOV.U32 R12, RZ, RZ, 0x1 ;  /* 0x00000001ff0c7424 */ /* 0x000fe200078e00ff */
[----:B------:R-:W-:Y:S01]  /*8690*/  ULDC UR4, c[0x0][0x600] ;  /* 0x0001800000047ab9 */ /* 0x000fe20000000800 */
[----:B------:R-:W-:Y:S01]  /*86a0*/  IMAD.MOV.U32 R15, RZ, RZ, RZ ;  /* 0x000000ffff0f7224 */ /* 0x000fe200078e00ff */
[----:B------:R-:W-:Y:S01]  /*86b0*/  UMOV UR15, 0x5 ;  /* 0x00000005000f7882 */ /* 0x000fe20000000000 */
[----:B------:R-:W-:-:S02]  /*86c0*/  UIADD3 UR25, UR13, 0x1, URZ ;  /* 0x000000010d197890 */ /* 0x000fc4000fffe03f */
[----:B------:R-:W-:Y:S02]  /*86d0*/  UIADD3 UR4, UR4, -0x1, URZ ;  /* 0xffffffff04047890 */ /* 0x000fe4000fffe03f */
[----:B------:R-:W-:Y:S01]  /*86e0*/  USHF.L.U32 UR5, UR11, UR5, URZ ;  /* 0x000000050b057299 */ /* 0x000fe2000800063f */
[----:B------:R-:W-:Y:S01]  /*86f0*/  ULDC.64 UR26, c[0x0][0x198] ;  /* 0x00006600001a7ab9 */ /* 0x000fe20000000a00 */
[----:B0-----:R-:W-:Y:S02]  /*8700*/  ULOP3.LUT UR8, UR9, 0x1, URZ, 0xc0, !UPT ;  /* 0x0000000109087892 */ /* 0x001fe4000f8ec03f */
[----:B------:R-:W-:Y:S02]  /*8710*/  USHF.R.U32.HI UR28, URZ, 0x1, UR9 ;  /* 0x000000013f1c7899 */ /* 0x000fe40008011609 */
[----:B------:R-:W-:Y:S02]  /*8720*/  USHF.L.U32 UR6, UR9, 0x6, URZ ;  /* 0x0000000609067899 */ /* 0x000fe4000800063f */
[----:B------:R-:W-:-:S02]  /*8730*/  USHF.L.U32 UR7, UR9, 0xb, URZ ;  /* 0x0000000b09077899 */ /* 0x000fc4000800063f */
[----:B------:R-:W-:Y:S02]  /*8740*/  ULOP3.LUT UR9, UR9, 0xfffffffe, URZ, 0xc0, !UPT ;  /* 0xfffffffe09097892 */ /* 0x000fe4000f8ec03f */
[----:B------:R-:W-:Y:S02]  /*8750*/  UISETP.GT.U32.AND UP0, UPT, UR8, 0xffff, UPT ;  /* 0x0000ffff0800788c */ /* 0x000fe4000bf04070 */
[----:B------:R-:W-:Y:S02]  /*8760*/  USHF.L.U32 UR10, UR11, UR9, URZ ;  /* 0x000000090b0a7299 */ /* 0x000fe4000800063f */
[----:B------:R-:W-:Y:S02]  /*8770*/  ULOP3.LUT UR9, UR9, 0x1, URZ, 0xfc, !UPT ;  /* 0x0000000109097892 */ /* 0x000fe4000f8efc3f */
[----:B------:R-:W-:Y:S02]  /*8780*/  USEL UR8, UR8, 0xffff, !UP0 ;  /* 0x0000ffff08087887 */ /* 0x000fe4000c000000 */
[----:B------:R-:W-:-:S02]  /*8790*/  USHF.L.U32 UR9, UR11, UR9, URZ ;  /* 0x000000090b097299 */ /* 0x000fc4000800063f */
[----:B------:R-:W-:Y:S02]  /*87a0*/  ULOP3.LUT UR8, UR8, 0xffff, URZ, 0xc0, !UPT ;  /* 0x0000ffff08087892 */ /* 0x000fe4000f8ec03f */
[----:B------:R-:W-:Y:S02]  /*87b0*/  ULOP3.LUT UR6, UR6, 0x40, URZ, 0xc0, !UPT ;  /* 0x0000004006067892 */ /* 0x000fe4000f8ec03f */
[----:B------:R-:W-:Y:S02]  /*87c0*/  ULOP3.LUT UR7, UR7, 0x800, URZ, 0xc0, !UPT ;  /* 0x0000080007077892 */ /* 0x000fe4000f8ec03f */
[----:B------:R-:W-:Y:S02]  /*87d0*/  ULOP3.LUT UR20, UR10, UR9, URZ, 0xfc, !UPT ;  /* 0x000000090a147292 */ /* 0x000fe4000f8efc3f */
[----:B------:R-:W-:-:S12]  /*87e0*/  USHF.L.U32 UR15, UR15, UR8, URZ ;  /* 0x000000080f0f7299 */ /* 0x000fd8000800063f */
.L_x_189:
[----:B------:R-:W-:-:S03]  /*87f0*/  UMOV UR8, 0xffffffff ;  /* 0xffffffff00087882 */ /* 0x000fc60000000000 */
[----:B------:R-:W-:Y:S05]  /*8800*/  BRA.DIV UR8, `(.L_x_178) ;  /* 0x0000002208987947 */ /* 0x000fea000b800000 */
[----:B------:R-:W-:-:S13]  /*8810*/  ELECT P1, URZ, PT ;  /* 0x00000000003f782f */ /* 0x000fda0003820000 */
.L_x_235:
[----:B------:R-:W0:Y:S01]  /*8820*/  LDC R10, c[0x0][0x28c] ;  /* 0x0000a300ff0a7b82 */ /* 0x000e220000000800 */
[----:B------:R-:W-:Y:S01]  /*8830*/  BSSY B1, `(.L_x_179) ;  /* 0x000003c000017945 */ /* 0x000fe20003800000 */
[----:B0-----:R-:W-:-:S13]  /*8840*/  ISETP.LT.OR P1, PT, R10, 0x1, !P1 ;  /* 0x000000010a00780c */ /* 0x001fda0004f21670 */
[----:B------:R-:W-:Y:S05]  /*8850*/  @P1 BRA `(.L_x_180) ;  /* 0x0000000000e41947 */ /* 0x000fea0003800000 */
[----:B------:R-:W-:Y:S01]  /*8860*/  LEA R10, R6, UR28, 0x1 ;  /* 0x0000001c060a7c11 */ /* 0x000fe2000f8e08ff */
[----:B------:R-:W-:Y:S01]  /*8870*/  IMAD.MOV.U32 R18, RZ, RZ, RZ ;  /* 0x000000ffff127224 */ /* 0x000fe200078e00ff */
[----:B------:R-:W-:Y:S01]  /*8880*/  LEA R16, R5, UR6, 0x7 ;  /* 0x0000000605107c11 */ /* 0x000fe2000f8e38ff */
[----:B------:R-:W-:Y:S02]  /*8890*/  IMAD.U32 R20, RZ, RZ, UR25 ;  /* 0x00000019ff147e24 */ /* 0x000fe4000f8e00ff */
[----:B------:R-:W-:Y:S02]  /*88a0*/  IMAD.MOV.U32 R5, RZ, RZ, R12 ;  /* 0x000000ffff057224 */ /* 0x000fe400078e000c */
[----:B------:R-:W-:Y:S02]  /*88b0*/  IMAD.MOV.U32 R6, RZ, RZ, R15 ;  /* 0x000000ffff067224 */ /* 0x000fe400078e000f */
[----:B------:R-:W-:-:S07]  /*88c0*/  IMAD.SHL.U32 R17, R10, 0x20, RZ ;  /* 0x000000200a117824 */ /* 0x000fce00078e00ff */
.L_x_184:
[----:B------:R-:W0:Y:S01]  /*88d0*/  S2R R11, SR_CgaCtaId ;  /* 0x00000000000b7919 */ /* 0x000e220000008800 */
[----:B------:R-:W-:-:S04]  /*88e0*/  MOV R10, 0x400 ;  /* 0x00000400000a7802 */ /* 0x000fc80000000f00 */
[----:B0-----:R-:W-:Y:S02]  /*88f0*/  LEA R21, R11, R10, 0x18 ;  /* 0x0000000a0b157211 */ /* 0x001fe400078ec0ff */
[----:B------:R-:W-:Y:S01]  /*8900*/  SHF.L.U32 R10, R5, 0x1f, RZ ;  /* 0x0000001f050a7819 */ /* 0x000fe200000006ff */
[----:B------:R-:W0:Y:S02]  /*8910*/  @!P3 LDC R11, c[0x0][0x500] ;  /* 0x00014000ff0bbb82 */ /* 0x000e240000000800 */
[----:B------:R-:W-:-:S04]  /*8920*/  IMAD R19, R6, 0x8, R21 ;  /* 0x0000000806137824 */ /* 0x000fc800078e0215 */
[----:B------:R-:W1:Y:S02]  /*8930*/  SYNCS.PHASECHK.TRANS64.TRYWAIT P1, [R19+URZ+0x128], R10 ;  /* 0x0001280a130075a7 */ /* 0x000e64000802017f */
[----:B-1----:R-:W-:Y:S05]  /*8940*/  @!P1 BRA `(.L_x_181) ;  /* 0x0000002000689947 */ /* 0x002fea0003800000 */
.L_x_236:
[----:B-1----:R-:W-:Y:S01]  /*8950*/  PRMT R10, R13, 0x9910, RZ ;  /* 0x000099100d0a7816 */ /* 0x002fe200000000ff */
[----:B0-----:R0:W-:Y:S03]  /*8960*/  @!P3 SYNCS.ARRIVE.TRANS64 RZ, [R19+URZ], R11 ;  /* 0x0000000b13ffb9a7 */ /* 0x0011e6000800003f */
[----:B------:R-:W-:-:S13]  /*8970*/  ISETP.NE.AND P1, PT, R10, 0x2, PT ;  /* 0x000000020a00780c */ /* 0x000fda0003f25270 */
[----:B0-----:R-:W-:Y:S05]  /*8980*/  @P1 BRA `(.L_x_182) ;  /* 0x0000000000041947 */ /* 0x001fea0003800000 */
[----:B------:R-:W-:Y:S01]  /*8990*/  BPT.TRAP 0x1 ;  /* 0x000000040000795c */ /* 0x000fe20000300000 */
.L_x_182:
[----:B------:R-:W-:Y:S05]  /*89a0*/  @P0 BRA `(.L_x_183) ;  /* 0x0000000000040947 */ /* 0x000fea0003800000 */
[----:B------:R-:W-:Y:S01]  /*89b0*/  BPT.TRAP 0x1 ;  /* 0x000000040000795c */ /* 0x000fe20000300000 */
.L_x_183:
[----:B------:R-:W-:Y:S01]  /*89c0*/  LEA R10, R6, UR28, 0x1 ;  /* 0x0000001c060a7c11 */ /* 0x000fe2000f8e08ff */
[----:B------:R-:W-:Y:S01]  /*89d0*/  VIADD R20, R20, 0xffffffff ;  /* 0xffffffff14147836 */ /* 0x000fe20000000000 */
[----:B------:R-:W-:Y:S01]  /*89e0*/  R2UR UR11, R6 ;  /* 0x00000000060b72ca */ /* 0x000fe200000e0000 */
[----:B------:R-:W-:Y:S01]  /*89f0*/  UIADD3 UR16, UP0, UR26, 0xf0, URZ ;  /* 0x000000f01a107890 */ /* 0x000fe2000ff1e03f */
[----:B------:R-:W-:Y:S01]  /*8a00*/  R2UR UR22, R21 ;  /* 0x00000000151672ca */ /* 0x000fe200000e0000 */
[----:B------:R-:W-:Y:S01]  /*8a10*/  IMAD.U32 R10, R10, 0x400, R21 ;  /* 0x000004000a0a7824 */ /* 0x000fe200078e0015 */
[----:B------:R-:W-:Y:S01]  /*8a20*/  R2UR UR23, R17 ;  /* 0x00000000111772ca */ /* 0x000fe200000e0000 */
[----:B------:R-:W-:Y:S01]  /*8a30*/  UIADD3 UR30, UP1, UR26, 0x1f0, URZ ;  /* 0x000001f01a1e7890 */ /* 0x000fe2000ff3e03f */
[----:B------:R-:W-:Y:S01]  /*8a40*/  R2UR UR9, R19 ;  /* 0x00000000130972ca */ /* 0x000fe200000e0000 */
[----:B------:R-:W-:Y:S01]  /*8a50*/  UIADD3.X UR17, URZ, UR27, URZ, UP0, !UPT ;  /* 0x0000001b3f117290 */ /* 0x000fe200087fe43f */
[----:B------:R-:W-:Y:S01]  /*8a60*/  R2UR UR8, R10 ;  /* 0x000000000a0872ca */ /* 0x000fe200000e0000 */
[----:B------:R-:W-:Y:S01]  /*8a70*/  UPRMT UR21, URZ, 0x5410, UR15 ;  /* 0x000054103f157896 */ /* 0x000fe2000800000f */
[----:B------:R-:W-:Y:S01]  /*8a80*/  R2UR UR10, R18 ;  /* 0x00000000120a72ca */ /* 0x000fe200000e0000 */
[----:B------:R-:W-:Y:S01]  /*8a90*/  VIADD R6, R6, 0x1 ;  /* 0x0000000106067836 */ /* 0x000fe20000000000 */
[----:B------:R-:W-:Y:S01]  /*8aa0*/  R2UR UR12, R4 ;  /* 0x00000000040c72ca */ /* 0x000fe200000e0000 */
[----:B------:R-:W-:Y:S01]  /*8ab0*/  ULEA UR11, UR11, UR7, 0xc ;  /* 0x000000070b0b7291 */ /* 0x000fe2000f8e603f */
[----:B------:R-:W-:Y:S01]  /*8ac0*/  R2UR UR24, R16 ;  /* 0x00000000101872ca */ /* 0x000fe200000e0000 */
[----:B------:R-:W-:Y:S01]  /*8ad0*/  UPRMT UR29, URZ, 0x5410, UR20 ;  /* 0x000054103f1d7896 */ /* 0x000fe20008000014 */
[----:B------:R-:W-:Y:S01]  /*8ae0*/  ISETP.GT.AND P4, PT, R20, 0x1, PT ;  /* 0x000000011400780c */ /* 0x000fe20003f84270 */
[----:B------:R-:W-:Y:S01]  /*8af0*/  UIADD3 UR22, UR22, 0x12b80, UR11 ;  /* 0x00012b8016167890 */ /* 0x000fe2000fffe00b */
[----:B------:R-:W-:Y:S01]  /*8b00*/  ISETP.NE.AND P1, PT, R6, 0x25, PT ;  /* 0x000000250600780c */ /* 0x000fe20003f25270 */
[----:B------:R-:W-:Y:S01]  /*8b10*/  UIADD3.X UR31, URZ, UR27, URZ, UP1, !UPT ;  /* 0x0000001b3f1f7290 */ /* 0x000fe20008ffe43f */
[----:B------:R-:W-:Y:S01]  /*8b20*/  VIADD R18, R18, 0x20 ;  /* 0x0000002012127836 */ /* 0x000fe20000000000 */
[----:B------:R-:W-:Y:S01]  /*8b30*/  UIADD3 UR8, UR8, 0x380, URZ ;  /* 0x0000038008087890 */ /* 0x000fe2000fffe03f */
[----:B------:R-:W-:Y:S01]  /*8b40*/  SEL R10, RZ, 0x1, P1 ;  /* 0x00000001ff0a7807 */ /* 0x000fe20000800000 */
[----:B------:R-:W-:Y:S01]  /*8b50*/  UMOV UR18, 0x0 ;  /* 0x0000000000127882 */ /* 0x000fe20000000000 */
[----:B------:R-:W-:Y:S01]  /*8b60*/  UMOV UR19, 0x10000000 ;  /* 0x1000000000137882 */ /* 0x000fe20000000000 */
[----:B------:R-:W-:Y:S01]  /*8b70*/  UMOV UR11, UR23 ;  /* 0x00000017000b7c82 */ /* 0x000fe20008000000 */
[----:B------:R-:W-:-:S02]  /*8b80*/  LOP3.LUT R5, R5, R10, RZ, 0x3c, !PT ;  /* 0x0000000a05057212 */ /* 0x000fc400078e3cff */
[----:B------:R-:W-:Y:S02]  /*8b90*/  SEL R6, R6, RZ, P1 ;  /* 0x000000ff06067207 */ /* 0x000fe40000800000 */
[----:B------:R0:W-:Y:S02]  /*8ba0*/  UTMALDG.3D.MULTICAST [UR8], [UR16], UR21, desc[UR18] ;  /* 0x00001208100073b4 */ /* 0x0001e40008011815 */
[----:B0-----:R-:W-:Y:S01]  /*8bb0*/  UMOV UR8, UR22 ;  /* 0x0000001600087c82 */ /* 0x001fe20008000000 */
[----:B------:R-:W-:Y:S02]  /*8bc0*/  UMOV UR11, UR24 ;  /* 0x00000018000b7c82 */ /* 0x000fe40008000000 */
[----:B------:R0:W-:Y:S02]  /*8bd0*/  UTMALDG.3D.MULTICAST [UR8], [UR30], UR29, desc[UR18] ;  /* 0x000012081e0073b4 */ /* 0x0001e4000801181d */
[----:B0-----:R-:W-:Y:S05]  /*8be0*/  @P4 BRA `(.L_x_184) ;  /* 0xfffffffc00384947 */ /* 0x001fea000383ffff */
.L_x_180:
[----:B------:R-:W-:Y:S05]  /*8bf0*/  BSYNC B1 ;  /* 0x0000000000017941 */ /* 0x000fea0003800000 */
.L_x_179:
[----:B------:R-:W-:Y:S01]  /*8c00*/  LOP3.LUT P5, RZ, R14, 0xff, RZ, 0xc0, !PT ;  /* 0x000000ff0eff7812 */ /* 0x000fe200078ac0ff */
[----:B------:R-:W-:Y:S01]  /*8c10*/  VIADD R6, R15, UR13 ;  /* 0x0000000d0f067c36 */ /* 0x000fe20008000000 */
[----:B------:R-:W-:Y:S02]  /*8c20*/  UISETP.GE.U32.AND UP0, UPT, UR13, 0x25, UPT ;  /* 0x000000250d00788c */ /* 0x000fe4000bf06070 */
[----:B------:R-:W-:Y:S01]  /*8c30*/  IMAD.U32 R14, RZ, RZ, UR13 ;  /* 0x0000000dff0e7e24 */ /* 0x000fe2000f8e00ff */
[----:B------:R-:W-:Y:S01]  /*8c40*/  ULDC.64 UR8, c[0x0][0x650] ;  /* 0x0001940000087ab9 */ /* 0x000fe20000000a00 */
[C---:B------:R-:W-:Y:S01]  /*8c50*/  IMAD.WIDE.U32 R4, R6.reuse, -0x45306eb3, RZ ;  /* 0xbacf914d06047825 */ /* 0x040fe200078e00ff */
[C---:B------:R-:W-:Y:S01]  /*8c60*/  ISETP.GT.U32.AND P1, PT, R6.reuse, 0x24, PT ;  /* 0x000000240600780c */ /* 0x040fe20003f24070 */
[----:B------:R-:W-:Y:S01]  /*8c70*/  BSSY B1, `(.L_x_185) ;  /* 0x000006b000017945 */ /* 0x000fe20003800000 */
[----:B------:R-:W-:Y:S01]  /*8c80*/  PLOP3.LUT P4, PT, PT, PT, UP0, 0x80, 0x0 ;  /* 0x000000000000781c */ /* 0x000fe20003f8f008 */
[----:B------:R-:W-:Y:S01]  /*8c90*/  IMAD.IADD R4, R6, 0x1, -R5 ;  /* 0x0000000106047824 */ /* 0x000fe200078e0a05 */
[----:B------:R-:W-:-:S02]  /*8ca0*/  ISETP.LT.U32.AND P1, PT, R14, 0x25, P1 ;  /* 0x000000250e00780c */ /* 0x000fc40000f21070 */
[----:B------:R-:W-:Y:S01]  /*8cb0*/  PRMT R14, RZ, 0x7610, R14 ;  /* 0x00007610ff0e7816 */ /* 0x000fe2000000000e */
[----:B------:R-:W0:Y:S01]  /*8cc0*/  @P5 S2R R11, SR_CgaCtaId ;  /* 0x00000000000b5919 */ /* 0x000e220000008800 */
[----:B------:R-:W-:Y:S02]  /*8cd0*/  @P5 MOV R10, 0x400 ;  /* 0x00000400000a5802 */ /* 0x000fe40000000f00 */
[----:B------:R-:W-:Y:S01]  /*8ce0*/  LEA.HI R4, R4, R5, RZ, 0x1f ;  /* 0x0000000504047211 */ /* 0x000fe200078ff8ff */
[----:B------:R-:W-:-:S03]  /*8cf0*/  IMAD.MOV.U32 R5, RZ, RZ, -0x1 ;  /* 0xffffffffff057424 */ /* 0x000fc600078e00ff */
[----:B------:R-:W-:Y:S01]  /*8d00*/  SHF.R.U32.HI R15, RZ, 0x5, R4 ;  /* 0x00000005ff0f7819 */ /* 0x000fe20000011604 */
[----:B------:R-:W-:Y:S01]  /*8d10*/  IMAD.MOV.U32 R4, RZ, RZ, -0x1 ;  /* 0xffffffffff047424 */ /* 0x000fe200078e00ff */
[----:B0-----:R-:W-:Y:S02]  /*8d20*/  @P5 LEA R10, R11, R10, 0x18 ;  /* 0x0000000a0b0a5211 */ /* 0x001fe400078ec0ff */
[----:B------:R-:W-:Y:S02]  /*8d30*/  SEL R11, RZ, 0x1, !P1 ;  /* 0x00000001ff0b7807 */ /* 0x000fe40004800000 */
[----:B------:R-:W-:Y:S01]  /*8d40*/  IADD3 R2, P1, R2, R8, RZ ;  /* 0x0000000802027210 */ /* 0x000fe20007f3e0ff */
[----:B------:R0:W-:Y:S01]  /*8d50*/  @P5 SYNCS.ARRIVE.TRANS64.A1T0 RZ, [R10+URZ+0x288], RZ ;  /* 0x000288ff0aff59a7 */ /* 0x0001e2000810003f */
[----:B------:R-:W-:-:S03]  /*8d60*/  LOP3.LUT R12, R12, R11, RZ, 0x3c, !PT ;  /* 0x0000000b0c0c7212 */ /* 0x000fc600078e3cff */
[----:B------:R-:W-:Y:S01]  /*8d70*/  IMAD.X R3, R3, 0x1, R0, P1 ;  /* 0x0000000103037824 */ /* 0x000fe200008e0600 */
[----:B------:R-:W-:Y:S02]  /*8d80*/  ISETP.GE.U32.AND P1, PT, R2, UR8, PT ;  /* 0x0000000802007c0c */ /* 0x000fe4000bf26070 */
[----:B------:R-:W-:Y:S01]  /*8d90*/  @P4 LOP3.LUT R12, R12, 0x1, R15, 0x78, !PT ;  /* 0x000000010c0c4812 */ /* 0x000fe200078e780f */
[----:B------:R-:W-:Y:S01]  /*8da0*/  IMAD R15, R15, -0x25, R6 ;  /* 0xffffffdb0f0f7824 */ /* 0x000fe200078e0206 */
[----:B------:R-:W-:Y:S01]  /*8db0*/  ISETP.GE.U32.AND.EX P1, PT, R3, UR9, PT, P1 ;  /* 0x0000000903007c0c */ /* 0x000fe2000bf26110 */
[----:B------:R-:W-:Y:S01]  /*8dc0*/  IMAD.MOV.U32 R6, RZ, RZ, -0x1 ;  /* 0xffffffffff067424 */ /* 0x000fe200078e00ff */
[----:B0-----:R-:W-:-:S11]  /*8dd0*/  PRMT R10, RZ, 0x7610, R10 ;  /* 0x00007610ff0a7816 */ /* 0x001fd6000000000a */
[----:B------:R-:W-:Y:S05]  /*8de0*/  @P1 BRA `(.L_x_186) ;  /* 0x00000004004c1947 */ /* 0x000fea0003800000 */
[----:B------:R-:W0:Y:S01]  /*8df0*/  S2R R17, SR_CTAID.X ;  /* 0x0000000000117919 */ /* 0x000e220000002500 */
[----:B------:R-:W-:Y:S01]  /*8e00*/  ULDC.64 UR8, c[0x0][0x628] ;  /* 0x00018a0000087ab9 */ /* 0x000fe20000000a00 */
[----:B------:R-:W1:Y:S01]  /*8e10*/  LDC R18, c[0x0][0x144] ;  /* 0x00005100ff127b82 */ /* 0x000e620000000800 */
[----:B------:R-:W-:Y:S01]  /*8e20*/  ISETP.NE.U32.AND P1, PT, RZ, UR8, PT ;  /* 0x00000008ff007c0c */ /* 0x000fe2000bf25070 */
[----:B------:R-:W2:Y:S01]  /*8e30*/  S2R R6, SR_CTAID.Y ;  /* 0x0000000000067919 */ /* 0x000ea20000002600 */
[----:B------:R-:W-:Y:S01]  /*8e40*/  ULDC UR10, c[0x0][0x150] ;  /* 0x00005400000a7ab9 */ /* 0x000fe20000000800 */
[----:B------:R-:W-:Y:S01]  /*8e50*/  ULDC UR11, c[0x0][0x630] ;  /* 0x00018c00000b7ab9 */ /* 0x000fe20000000800 */
[----:B------:R-:W-:Y:S01]  /*8e60*/  ISETP.NE.AND.EX P1, PT, RZ, UR9, PT, P1 ;  /* 0x00000009ff007c0c */ /* 0x000fe2000bf25310 */
[----:B------:R-:W-:Y:S01]  /*8e70*/  IMAD.MOV.U32 R4, RZ, RZ, R2 ;  /* 0x000000ffff047224 */ /* 0x000fe200078e0002 */
[----:B0-----:R-:W-:-:S05]  /*8e80*/  I2FP.F32.U32 R5, R17 ;  /* 0x0000001100057245 */ /* 0x001fca0000201000 */
[----:B------:R-:W-:Y:S01]  /*8e90*/  FMUL R20, R5, UR10 ;  /* 0x0000000a05147c20 */ /* 0x000fe20008400000 */
[----:B------:R-:W-:-:S05]  /*8ea0*/  IMAD.MOV.U32 R5, RZ, RZ, R3 ;  /* 0x000000ffff057224 */ /* 0x000fca00078e0003 */
[----:B--2---:R-:W-:Y:S05]  /*8eb0*/  @!P1 BRA `(.L_x_187) ;  /* 0x0000000000289947 */ /* 0x004fea0003800000 */
[----:B------:R-:W-:Y:S02]  /*8ec0*/  ULDC UR10, c[0x0][0x634] ;  /* 0x00018d00000a7ab9 */ /* 0x000fe40000000800 */
[----:B------:R-:W-:-:S05]  /*8ed0*/  IADD3 R5, P1, R2, UR10, RZ ;  /* 0x0000000a02057c10 */ /* 0x000fca000ff3e0ff */
[----:B------:R-:W-:-:S04]  /*8ee0*/  IMAD.X R19, RZ, RZ, R3, P1 ;  /* 0x000000ffff137224 */ /* 0x000fc800008e0603 */
[----:B------:R-:W-:-:S04]  /*8ef0*/  IMAD.WIDE.U32 R10, R19, UR8, RZ ;  /* 0x00000008130a7c25 */ /* 0x000fc8000f8e00ff */
[----:B------:R-:W-:-:S04]  /*8f00*/  IMAD.WIDE.U32 R10, P1, R5, UR9, R10 ;  /* 0x00000009050a7c25 */ /* 0x000fc8000f82000a */
[----:B------:R-:W-:-:S04]  /*8f10*/  IMAD.WIDE.U32 R4, R5, UR8, RZ ;  /* 0x0000000805047c25 */ /* 0x000fc8000f8e00ff */
[----:B------:R-:W-:Y:S01]  /*8f20*/  IMAD.MOV.U32 R4, RZ, RZ, R11 ;  /* 0x000000ffff047224 */ /* 0x000fe200078e000b */
[----:B------:R-:W-:Y:S01]  /*8f30*/  IADD3 RZ, P4, R5, R10, RZ ;  /* 0x0000000a05ff7210 */ /* 0x000fe20007f9e0ff */
[----:B------:R-:W-:-:S04]  /*8f40*/  IMAD.X R5, RZ, RZ, RZ, P1 ;  /* 0x000000ffff057224 */ /* 0x000fc800008e06ff */
[----:B------:R-:W-:-:S08]  /*8f50*/  IMAD.WIDE.U32.X R4, R19, UR9, R4, P4 ;  /* 0x0000000913047c25 */ /* 0x000fd0000a0e0404 */
.L_x_187:
[--C-:B------:R-:W-:Y:S01]  /*8f60*/  SHF.R.U64 R16, R4, UR11, R5.reuse ;  /* 0x0000000b04107c19 */ /* 0x100fe20008001205 */
[----:B------:R-:W0:Y:S01]  /*8f70*/  F2I.U32.TRUNC.NTZ R20, R20 ;  /* 0x0000001400147305 */ /* 0x000e22000020f000 */
[----:B------:R-:W-:Y:S01]  /*8f80*/  SHF.R.U32.HI R4, RZ, UR11, R5 ;  /* 0x0000000bff047c19 */ /* 0x000fe20008011605 */
[----:B------:R-:W-:Y:S01]  /*8f90*/  ULDC.64 UR8, c[0x0][0x620] ;  /* 0x0001880000087ab9 */ /* 0x000fe20000000a00 */
[----:B------:R-:W-:Y:S01]  /*8fa0*/  IADD3 R11, P1, RZ, -R16, RZ ;  /* 0x80000010ff0b7210 */ /* 0x000fe20007f3e0ff */
[----:B------:R-:W-:Y:S01]  /*8fb0*/  ULDC.64 UR10, c[0x0][0x640] ;  /* 0x00019000000a7ab9 */ /* 0x000fe20000000a00 */
[----:B------:R-:W2:Y:S03]  /*8fc0*/  LDC R21, c[0x0][0x148] ;  /* 0x00005200ff157b82 */ /* 0x000ea60000000800 */
[----:B------:R-:W-:Y:S01]  /*8fd0*/  IMAD.X R4, RZ, RZ, ~R4, P1 ;  /* 0x000000ffff047224 */ /* 0x000fe200008e0e04 */
[----:B------:R-:W-:-:S03]  /*8fe0*/  ISETP.NE.U32.AND P1, PT, RZ, UR10, PT ;  /* 0x0000000aff007c0c */ /* 0x000fc6000bf25070 */
[----:B------:R-:W-:Y:S01]  /*8ff0*/  IMAD R10, R4, UR8, RZ ;  /* 0x00000008040a7c24 */ /* 0x000fe2000f8e02ff */
[----:B------:R-:W-:Y:S01]  /*9000*/  ISETP.NE.AND.EX P1, PT, RZ, UR11, PT, P1 ;  /* 0x0000000bff007c0c */ /* 0x000fe2000bf25310 */
[----:B------:R-:W-:Y:S01]  /*9010*/  IMAD.WIDE.U32 R4, R11, UR8, R2 ;  /* 0x000000080b047c25 */ /* 0x000fe2000f8e0002 */
[----:B------:R-:W-:-:S03]  /*9020*/  ULDC UR8, c[0x0][0x618] ;  /* 0x0001860000087ab9 */ /* 0x000fc60000000800 */
[----:B------:R-:W-:Y:S01]  /*9030*/  IMAD R11, R11, UR9, R10 ;  /* 0x000000090b0b7c24 */ /* 0x000fe2000f8e020a */
[----:B------:R-:W-:Y:S01]  /*9040*/  ULDC UR9, c[0x0][0x154] ;  /* 0x0000550000097ab9 */ /* 0x000fe20000000800 */
[----:B0-----:R-:W-:Y:S02]  /*9050*/  IMAD.MOV R10, RZ, RZ, -R20 ;  /* 0x000000ffff0a7224 */ /* 0x001fe400078e0a14 */
[----:B------:R-:W-:Y:S02]  /*9060*/  IMAD.IADD R5, R5, 0x1, R11 ;  /* 0x0000000105057824 */ /* 0x000fe400078e020b */
[----:B-1----:R-:W-:Y:S01]  /*9070*/  IMAD R17, R18, R10, R17 ;  /* 0x0000000a12117224 */ /* 0x002fe200078e0211 */
[----:B------:R-:W-:Y:S02]  /*9080*/  I2FP.F32.U32 R10, R6 ;  /* 0x00000006000a7245 */ /* 0x000fe40000201000 */
[--C-:B------:R-:W-:Y:S02]  /*9090*/  SHF.R.U64 R18, R4, UR8, R5.reuse ;  /* 0x0000000804127c19 */ /* 0x100fe40008001205 */
[----:B------:R-:W-:Y:S01]  /*90a0*/  SHF.R.U32.HI R5, RZ, UR8, R5 ;  /* 0x00000008ff057c19 */ /* 0x000fe20008011605 */
[----:B------:R-:W-:Y:S01]  /*90b0*/  FMUL R10, R10, UR9 ;  /* 0x000000090a0a7c20 */ /* 0x000fe20008400000 */
[----:B------:R-:W-:-:S02]  /*90c0*/  ULDC UR8, c[0x0][0x608] ;  /* 0x0001820000087ab9 */ /* 0x000fc40000000800 */
[--C-:B------:R-:W-:Y:S01]  /*90d0*/  SHF.R.U64 R20, R18, UR8, R5.reuse ;  /* 0x0000000812147c19 */ /* 0x100fe20008001205 */
[----:B------:R0:W1:Y:S01]  /*90e0*/  F2I.U32.TRUNC.NTZ R22, R10 ;  /* 0x0000000a00167305 */ /* 0x000062000020f000 */
[----:B------:R-:W-:Y:S01]  /*90f0*/  SHF.R.U32.HI R5, RZ, UR8, R5 ;  /* 0x00000008ff057c19 */ /* 0x000fe20008011605 */
[----:B------:R-:W-:-:S03]  /*9100*/  ULDC UR8, c[0x0][0x658] ;  /* 0x0001960000087ab9 */ /* 0x000fc60000000800 */
[--C-:B------:R-:W-:Y:S02]  /*9110*/  SHF.R.U64 R19, R20, UR8, R5.reuse ;  /* 0x0000000814137c19 */ /* 0x100fe40008001205 */
[----:B------:R-:W-:-:S03]  /*9120*/  SHF.R.U32.HI R23, RZ, UR8, R5 ;  /* 0x00000008ff177c19 */ /* 0x000fc60008011605 */
[----:B------:R-:W-:Y:S02]  /*9130*/  IMAD.MOV.U32 R4, RZ, RZ, R19 ;  /* 0x000000ffff047224 */ /* 0x000fe400078e0013 */
[----:B------:R-:W-:Y:S01]  /*9140*/  IMAD.MOV.U32 R5, RZ, RZ, R23 ;  /* 0x000000ffff057224 */ /* 0x000fe200078e0017 */
[----:B0-----:R-:W-:Y:S06]  /*9150*/  @!P1 BRA `(.L_x_188) ;  /* 0x0000000000289947 */ /* 0x001fec0003800000 */
        /* <DEDUP_REMOVED lines=10> */
.L_x_188:
[----:B------:R-:W-:Y:S01]  /*9200*/  ULDC UR8, c[0x0][0x648] ;  /* 0x0001920000087ab9 */ /* 0x000fe20000000800 */
[----:B-1----:R-:W-:Y:S01]  /*9210*/  IMAD.MOV R22, RZ, RZ, -R22 ;  /* 0x000000ffff167224 */ /* 0x002fe200078e0a16 */
[----:B------:R-:W-:Y:S01]  /*9220*/  SHF.R.U64 R5, R4, UR8, R5 ;  /* 0x0000000804057c19 */ /* 0x000fe20008001205 */
[----:B------:R-:W-:Y:S01]  /*9230*/  ULDC UR8, c[0x0][0x638] ;  /* 0x00018e0000087ab9 */ /* 0x000fe20000000800 */
[----:B------:R-:W-:Y:S01]  /*9240*/  LOP3.LUT R4, R20, UR14, RZ, 0xc0, !PT ;  /* 0x0000000e14047c12 */ /* 0x000fe2000f8ec0ff */
[----:B--2---:R-:W-:Y:S01]  /*9250*/  @P2 IMAD R17, R21, R22, R6 ;  /* 0x0000001615112224 */ /* 0x004fe200078e0206 */
[----:B------:R-:W-:Y:S01]  /*9260*/  LOP3.LUT R18, R18, UR4, RZ, 0xc0, !PT ;  /* 0x0000000412127c12 */ /* 0x000fe2000f8ec0ff */
[----:B------:R-:W-:Y:S01]  /*9270*/  IMAD.MOV R6, RZ, RZ, -R5 ;  /* 0x000000ffff067224 */ /* 0x000fe200078e0a05 */
[----:B------:R-:W-:Y:S01]  /*9280*/  ULDC UR9, c[0x0][0x610] ;  /* 0x0001840000097ab9 */ /* 0x000fe20000000800 */
[----:B------:R-:W-:Y:S02]  /*9290*/  IMAD R4, R5, UR5, R4 ;  /* 0x0000000505047c24 */ /* 0x000fe4000f8e0204 */
[----:B------:R-:W-:Y:S01]  /*92a0*/  IMAD R19, R6, UR8, R19 ;  /* 0x0000000806137c24 */ /* 0x000fe2000f8e0213 */
[----:B------:R-:W-:Y:S01]  /*92b0*/  ULDC UR8, c[0x0][0x600] ;  /* 0x0001800000087ab9 */ /* 0x000fe20000000800 */
[----:B------:R-:W-:-:S02]  /*92c0*/  IMAD R17, R4, UR9, R17 ;  /* 0x0000000904117c24 */ /* 0x000fc4000f8e0211 */
[----:B------:R-:W-:Y:S02]  /*92d0*/  IMAD R6, R19, UR8, R18 ;  /* 0x0000000813067c24 */ /* 0x000fe4000f8e0212 */
[----:B------:R-:W-:Y:S02]  /*92e0*/  IMAD.MOV.U32 R10, RZ, RZ, 0x1 ;  /* 0x00000001ff0a7424 */ /* 0x000fe400078e00ff */
[----:B------:R-:W-:Y:S01]  /*92f0*/  IMAD.MOV.U32 R4, RZ, RZ, R16 ;  /* 0x000000ffff047224 */ /* 0x000fe200078e0010 */
[----:B------:R-:W-:Y:S02]  /*9300*/  SEL R5, R6, R17, !P2 ;  /* 0x0000001106057207 */ /* 0x000fe40005000000 */
[----:B------:R-:W-:-:S07]  /*9310*/  SEL R6, R17, R6, !P2 ;  /* 0x0000000611067207 */ /* 0x000fce0005000000 */
.L_x_186:
[----:B------:R-:W-:Y:S05]  /*9320*/  BSYNC B1 ;  /* 0x0000000000017941 */ /* 0x000fea0003800000 */
.L_x_185:
[----:B------:R-:W-:-:S13]  /*9330*/  LOP3.LUT P1, RZ, R10, 0xff, RZ, 0xc0, !PT ;  /* 0x000000ff0aff7812 */ /* 0x000fda000782c0ff */
[----:B------:R-:W-:Y:S05]  /*9340*/  @P1 BRA `(.L_x_189) ;  /* 0xfffffff400281947 */ /* 0x000fea000383ffff */
[----:B------:R-:W-:Y:S05]  /*9350*/  BSYNC B0 ;  /* 0x0000000000007941 */ /* 0x000fea0003800000 */
.L_x_177:
[----:B------:R-:W-:-:S03]  /*9360*/  UMOV UR8, 0xffffffff ;  /* 0xffffffff00087882 */ /* 0x000fc60000000000 */
[----:B------:R-:W-:Y:S05]  /*9370*/  BRA.DIV UR8, `(.L_x_190) ;  /* 0x0000001608f07947 */ /* 0x000fea000b800000 */
[----:B------:R-:W-:-:S13]  /*9380*/  ELECT P0, URZ, PT ;  /* 0x00000000003f782f */ /* 0x000fda0003800000 */
.L_x_239:
[----:B------:R-:W-:Y:S04]  /*9390*/  BSSY B0, `(.L_x_191) ;  /* 0x0000154000007945 */ /* 0x000fe80003800000 */
[----:B------:R-:W-:Y:S05]  /*93a0*/  @!P0 BRA `(.L_x_192) ;  /* 0x0000001400488947 */ /* 0x000fea0003800000 */
[----:B------:R-:W-:-:S04]  /*93b0*/  LOP3.LUT R7, R7, 0x2, RZ, 0xfc, !PT ;  /* 0x0000000207077812 */ /* 0x000fc800078efcff */
[----:B------:R-:W-:-:S13]  /*93c0*/  ISETP.NE.AND P0, PT, R7, 0x3, PT ;  /* 0x000000030700780c */ /* 0x000fda0003f05270 */
[----:B------:R-:W-:Y:S05]  /*93d0*/  @!P0 BRA `(.L_x_193) ;  /* 0x0000000000048947 */ /* 0x000fea0003800000 */
[----:B------:R-:W-:Y:S01]  /*93e0*/  BPT.TRAP 0x1 ;  /* 0x000000040000795c */ /* 0x000fe20000300000 */
.L_x_193:
[----:B------:R-:W0:Y:S01]  /*93f0*/  S2R R3, SR_CgaCtaId ;  /* 0x0000000000037919 */ /* 0x000e220000008800 */
[----:B------:R-:W-:Y:S02]  /*9400*/  MOV R0, 0x400 ;  /* 0x0000040000007802 */ /* 0x000fe40000000f00 */
[----:B------:R-:W-:Y:S02]  /*9410*/  SHF.L.U32 R2, R12, 0x1f, RZ ;  /* 0x0000001f0c027819 */ /* 0x000fe400000006ff */
[----:B0-----:R-:W-:-:S05]  /*9420*/  LEA R0, R3, R0, 0x18 ;  /* 0x0000000003007211 */ /* 0x001fca00078ec0ff */
[----:B------:R-:W-:-:S04]  /*9430*/  VIADD R0, R0, 0x128 ;  /* 0x0000012800007836 */ /* 0x000fc80000000000 */
[C---:B------:R-:W-:Y:S02]  /*9440*/  IMAD R5, R15.reuse, 0x8, R0 ;  /* 0x000000080f057824 */ /* 0x040fe400078e0200 */
[----:B------:R-:W-:Y:S02]  /*9450*/  VIADD R15, R15, 0x1 ;  /* 0x000000010f0f7836 */ /* 0x000fe40000000000 */
[----:B------:R-:W0:Y:S03]  /*9460*/  SYNCS.PHASECHK.TRANS64.TRYWAIT P0, [R5+URZ], R2 ;  /* 0x00000002050075a7 */ /* 0x000e26000800017f */
[----:B------:R-:W-:-:S04]  /*9470*/  ISETP.NE.AND P1, PT, R15, 0x25, PT ;  /* 0x000000250f00780c */ /* 0x000fc80003f25270 */
[----:B------:R-:W-:Y:S02]  /*9480*/  SEL R3, RZ, 0x1, P1 ;  /* 0x00000001ff037807 */ /* 0x000fe40000800000 */
[----:B------:R-:W-:Y:S02]  /*9490*/  SEL R15, R15, RZ, P1 ;  /* 0x000000ff0f0f7207 */ /* 0x000fe40000800000 */
[----:B------:R-:W-:-:S03]  /*94a0*/  LOP3.LUT R12, R12, R3, RZ, 0x3c, !PT ;  /* 0x000000030c0c7212 */ /* 0x000fc600078e3cff */
[----:B------:R-:W-:Y:S01]  /*94b0*/  IMAD R7, R15, 0x8, R0 ;  /* 0x000000080f077824 */ /* 0x000fe200078e0200 */
[----:B------:R-:W-:Y:S01]  /*94c0*/  SHF.L.U32 R4, R12, 0x1f, RZ ;  /* 0x0000001f0c047819 */ /* 0x000fe200000006ff */
[----:B0-----:R-:W-:Y:S06]  /*94d0*/  @!P0 BRA `(.L_x_194) ;  /* 0x0000001400bc8947 */ /* 0x001fec0003800000 */
.L_x_240:
[----:B------:R-:W1:Y:S01]  /*94e0*/  SYNCS.PHASECHK.TRANS64.TRYWAIT P0, [R7+URZ], R4 ;  /* 0x00000004070075a7 */ /* 0x000e62000800017f */
[----:B0-----:R-:W-:-:S05]  /*94f0*/  VIADD R2, R15, 0x1 ;  /* 0x000000010f027836 */ /* 0x001fca0000000000 */
[----:B------:R-:W-:-:S04]  /*9500*/  ISETP.NE.AND P1, PT, R2, 0x25, PT ;  /* 0x000000250200780c */ /* 0x000fc80003f25270 */
[----:B------:R-:W-:Y:S02]  /*9510*/  SEL R3, RZ, 0x1, P1 ;  /* 0x00000001ff037807 */ /* 0x000fe40000800000 */
[----:B------:R-:W-:Y:S02]  /*9520*/  SEL R9, R2, RZ, P1 ;  /* 0x000000ff02097207 */ /* 0x000fe40000800000 */
[----:B------:R-:W-:-:S03]  /*9530*/  LOP3.LUT R12, R12, R3, RZ, 0x3c, !PT ;  /* 0x000000030c0c7212 */ /* 0x000fc600078e3cff */
[----:B------:R-:W-:Y:S01]  /*9540*/  IMAD R6, R9, 0x8, R0 ;  /* 0x0000000809067824 */ /* 0x000fe200078e0200 */
[----:B------:R-:W-:Y:S01]  /*9550*/  SHF.L.U32 R5, R12, 0x1f, RZ ;  /* 0x0000001f0c057819 */ /* 0x000fe200000006ff */
[----:B-1----:R-:W-:Y:S06]  /*9560*/  @!P0 BRA `(.L_x_195) ;  /* 0x0000001400ac8947 */ /* 0x002fec0003800000 */
.L_x_241:
[----:B------:R-:W1:Y:S01]  /*9570*/  SYNCS.PHASECHK.TRANS64.TRYWAIT P0, [R6+URZ], R5 ;  /* 0x00000005060075a7 */ /* 0x000e62000800017f */
[----:B------:R-:W-:-:S05]  /*9580*/  VIADD R2, R9, 0x1 ;  /* 0x0000000109027836 */ /* 0x000fca0000000000 */
[----:B------:R-:W-:-:S04]  /*9590*/  ISETP.NE.AND P1, PT, R2, 0x25, PT ;  /* 0x000000250200780c */ /* 0x000fc80003f25270 */
[----:B------:R-:W-:Y:S02]  /*95a0*/  SEL R3, RZ, 0x1, P1 ;  /* 0x00000001ff037807 */ /* 0x000fe40000800000 */
[----:B0-----:R-:W-:Y:S02]  /*95b0*/  SEL R7, R2, RZ, P1 ;  /* 0x000000ff02077207 */ /* 0x001fe40000800000 */
[----:B------:R-:W-:-:S03]  /*95c0*/  LOP3.LUT R12, R12, R3, RZ, 0x3c, !PT ;  /* 0x000000030c0c7212 */ /* 0x000fc600078e3cff */
[----:B------:R-:W-:Y:S01]  /*95d0*/  IMAD R9, R7, 0x8, R0 ;  /* 0x0000000807097824 */ /* 0x000fe200078e0200 */
[----:B------:R-:W-:Y:S01]  /*95e0*/  SHF.L.U32 R4, R12, 0x1f, RZ ;  /* 0x0000001f0c047819 */ /* 0x000fe200000006ff */
[----:B-1----:R-:W-:Y:S06]  /*95f0*/  @!P0 BRA `(.L_x_196) ;  /* 0x00000014009c8947 */ /* 0x002fec0003800000 */
.L_x_242:
[----:B------:R-:W1:Y:S01]  /*9600*/  SYNCS.PHASECHK.TRANS64.TRYWAIT P0, [R9+URZ], R4 ;  /* 0x00000004090075a7 */ /* 0x000e62000800017f */
[----:B------:R-:W-:-:S05]  /*9610*/  VIADD R2, R7, 0x1 ;  /* 0x0000000107027836 */ /* 0x000fca0000000000 */
[----:B------:R-:W-:-:S04]  /*9620*/  ISETP.NE.AND P1, PT, R2, 0x25, PT ;  /* 0x000000250200780c */ /* 0x000fc80003f25270 */
[----:B------:R-:W-:Y:S02]  /*9630*/  SEL R3, RZ, 0x1, P1 ;  /* 0x00000001ff037807 */ /* 0x000fe40000800000 */
[----:B------:R-:W-:Y:S02]  /*9640*/  SEL R7, R2, RZ, P1 ;  /* 0x000000ff02077207 */ /* 0x000fe40000800000 */
[----:B------:R-:W-:-:S03]  /*9650*/  LOP3.LUT R12, R12, R3, RZ, 0x3c, !PT ;  /* 0x000000030c0c7212 */ /* 0x000fc600078e3cff */
[----:B0-----:R-:W-:Y:S01]  /*9660*/  IMAD R6, R7, 0x8, R0 ;  /* 0x0000000807067824 */ /* 0x001fe200078e0200 */
[----:B------:R-:W-:Y:S01]  /*9670*/  SHF.L.U32 R5, R12, 0x1f, RZ ;  /* 0x0000001f0c057819 */ /* 0x000fe200000006ff */
[----:B-1----:R-:W-:Y:S06]  /*9680*/  @!P0 BRA `(.L_x_197) ;  /* 0x00000014008c8947 */ /* 0x002fec0003800000 */
.L_x_243:
        /* <DEDUP_REMOVED lines=9> */
.L_x_244:
        /* <DEDUP_REMOVED lines=9> */
.L_x_245:
        /* <DEDUP_REMOVED lines=9> */
.L_x_246:
        /* <DEDUP_REMOVED lines=9> */
.L_x_247:
        /* <DEDUP_REMOVED lines=9> */
.L_x_248:
        /* <DEDUP_REMOVED lines=9> */
.L_x_249:
        /* <DEDUP_REMOVED lines=9> */
.L_x_250:
        /* <DEDUP_REMOVED lines=9> */
.L_x_251:
        /* <DEDUP_REMOVED lines=9> */
.L_x_252:
        /* <DEDUP_REMOVED lines=9> */
.L_x_253:
        /* <DEDUP_REMOVED lines=9> */
.L_x_254:
        /* <DEDUP_REMOVED lines=9> */
.L_x_255:
        /* <DEDUP_REMOVED lines=9> */
.L_x_256:
        /* <DEDUP_REMOVED lines=9> */
.L_x_257:
        /* <DEDUP_REMOVED lines=9> */
.L_x_258:
        /* <DEDUP_REMOVED lines=9> */
.L_x_259:
        /* <DEDUP_REMOVED lines=9> */
.L_x_260:
        /* <DEDUP_REMOVED lines=9> */
.L_x_261:
        /* <DEDUP_REMOVED lines=9> */
.L_x_262:
        /* <DEDUP_REMOVED lines=9> */
.L_x_263:
        /* <DEDUP_REMOVED lines=9> */
.L_x_264:
        /* <DEDUP_REMOVED lines=9> */
.L_x_265:
        /* <DEDUP_REMOVED lines=9> */
.L_x_266:
        /* <DEDUP_REMOVED lines=9> */
.L_x_267:
        /* <DEDUP_REMOVED lines=9> */
.L_x_268:
        /* <DEDUP_REMOVED lines=9> */
.L_x_269:
        /* <DEDUP_REMOVED lines=9> */
.L_x_270:
        /* <DEDUP_REMOVED lines=9> */
.L_x_271:
        /* <DEDUP_REMOVED lines=9> */
.L_x_272:
[----:B------:R-:W1:Y:S01]  /*a6e0*/  SYNCS.PHASECHK.TRANS64.TRYWAIT P0, [R9+URZ], R4 ;  /* 0x00000004090075a7 */ /* 0x000e62000800017f */
[----:B------:R-:W-:-:S05]  /*a6f0*/  VIADD R2, R7, 0x1 ;  /* 0x0000000107027836 */ /* 0x000fca0000000000 */
[----:B------:R-:W-:-:S04]  /*a700*/  ISETP.NE.AND P1, PT, R2, 0x25, PT ;  /* 0x000000250200780c */ /* 0x000fc80003f25270 */
[----:B------:R-:W-:Y:S02]  /*a710*/  SEL R3, RZ, 0x1, P1 ;  /* 0x00000001ff037807 */ /* 0x000fe40000800000 */
[----:B------:R-:W-:Y:S02]  /*a720*/  SEL R7, R2, RZ, P1 ;  /* 0x000000ff02077207 */ /* 0x000fe40000800000 */
[----:B------:R-:W-:-:S03]  /*a730*/  LOP3.LUT R12, R12, R3, RZ, 0x3c, !PT ;  /* 0x000000030c0c7212 */ /* 0x000fc600078e3cff */
[----:B------:R-:W-:Y:S01]  /*a740*/  IMAD R8, R7, 0x8, R0 ;  /* 0x0000000807087824 */ /* 0x000fe200078e0200 */
[----:B0-----:R-:W-:Y:S01]  /*a750*/  SHF.L.U32 R5, R12, 0x1f, RZ ;  /* 0x0000001f0c057819 */ /* 0x001fe200000006ff */
[----:B-1----:R-:W-:Y:S06]  /*a760*/  @!P0 BRA `(.L_x_227) ;  /* 0x0000000c00ac8947 */ /* 0x002fec0003800000 */
.L_x_273:
[----:B------:R-:W1:Y:S01]  /*a770*/  SYNCS.PHASECHK.TRANS64.TRYWAIT P0, [R8+URZ], R5 ;  /* 0x00000005080075a7 */ /* 0x000e62000800017f */
[----:B------:R-:W-:-:S05]  /*a780*/  VIADD R2, R7, 0x1 ;  /* 0x0000000107027836 */ /* 0x000fca0000000000 */
[----:B------:R-:W-:-:S04]  /*a790*/  ISETP.NE.AND P1, PT, R2, 0x25, PT ;  /* 0x000000250200780c */ /* 0x000fc80003f25270 */
[----:B------:R-:W-:Y:S02]  /*a7a0*/  SEL R3, RZ, 0x1, P1 ;  /* 0x00000001ff037807 */ /* 0x000fe40000800000 */
[----:B------:R-:W-:Y:S02]  /*a7b0*/  SEL R7, R2, RZ, P1 ;  /* 0x000000ff02077207 */ /* 0x000fe40000800000 */
[----:B0-----:R-:W-:-:S03]  /*a7c0*/  LOP3.LUT R9, R12, R3, RZ, 0x3c, !PT ;  /* 0x000000030c097212 */ /* 0x001fc600078e3cff */
[----:B------:R-:W-:Y:S01]  /*a7d0*/  IMAD R11, R7, 0x8, R0 ;  /* 0x00000008070b7824 */ /* 0x000fe200078e0200 */
[----:B------:R-:W-:Y:S01]  /*a7e0*/  SHF.L.U32 R6, R9, 0x1f, RZ ;  /* 0x0000001f09067819 */ /* 0x000fe200000006ff */
[----:B-1----:R-:W-:Y:S06]  /*a7f0*/  @!P0 BRA `(.L_x_228) ;  /* 0x0000000c009c8947 */ /* 0x002fec0003800000 */
.L_x_274:
[----:B------:R-:W1:Y:S01]  /*a800*/  SYNCS.PHASECHK.TRANS64.TRYWAIT P0, [R11+URZ], R6 ;  /* 0x000000060b0075a7 */ /* 0x000e62000800017f */
[----:B------:R-:W-:-:S05]  /*a810*/  VIADD R2, R7, 0x1 ;  /* 0x0000000107027836 */ /* 0x000fca0000000000 */
[----:B------:R-:W-:-:S04]  /*a820*/  ISETP.NE.AND P1, PT, R2, 0x25, PT ;  /* 0x000000250200780c */ /* 0x000fc80003f25270 */
[----:B------:R-:W-:Y:S02]  /*a830*/  SEL R4, RZ, 0x1, P1 ;  /* 0x00000001ff047807 */ /* 0x000fe40000800000 */
[----:B------:R-:W-:Y:S02]  /*a840*/  SEL R3, R2, RZ, P1 ;  /* 0x000000ff02037207 */ /* 0x000fe40000800000 */
[----:B------:R-:W-:Y:S01]  /*a850*/  LOP3.LUT R4, R9, R4, RZ, 0x3c, !PT ;  /* 0x0000000409047212 */ /* 0x000fe200078e3cff */
[----:B-1----:R-:W-:Y:S06]  /*a860*/  @!P0 BRA `(.L_x_229) ;  /* 0x0000000c00948947 */ /* 0x002fec0003800000 */
.L_x_275:
[----:B------:R-:W-:Y:S01]  /*a870*/  IMAD R3, R3, 0x8, R0 ;  /* 0x0000000803037824 */ /* 0x000fe200078e0200 */
[----:B------:R-:W-:-:S07]  /*a880*/  SHF.L.U32 R0, R4, 0x1f, RZ ;  /* 0x0000001f04007819 */ /* 0x000fce00000006ff */
.L_x_230:
[----:B--2---:R2:W3:Y:S02]  /*a890*/  SYNCS.PHASECHK.TRANS64.TRYWAIT P0, [R3+URZ], R0 ;  /* 0x00000000030075a7 */ /* 0x0044e4000800017f */
[----:B---3--:R-:W-:Y:S05]  /*a8a0*/  @!P0 NANOSLEEP.SYNCS 0x989680 ;  /* 0x009896800000895d */ /* 0x008fea0003900000 */
[----:B------:R-:W3:Y:S02]  /*a8b0*/  @!P0 SYNCS.PHASECHK.TRANS64 P0, [R3+URZ], R0 ;  /* 0x00000000030085a7 */ /* 0x000ee4000800007f */
[----:B---3--:R-:W-:Y:S05]  /*a8c0*/  @!P0 BRA `(.L_x_230) ;  /* 0xfffffffc00f08947 */ /* 0x008fea000383ffff */
.L_x_192:
[----:B------:R-:W-:Y:S05]  /*a8d0*/  BSYNC B0 ;  /* 0x0000000000007941 */ /* 0x000fea0003800000 */
.L_x_191:
[----:B------:R-:W-:Y:S05]  /*a8e0*/  EXIT ;  /* 0x000000000000794d */ /* 0x000fea0003800000 */
.L_x_20:
[----:B0-----:R-:W-:-:S04]  /*a8f0*/  IMAD.U32 R19, RZ, RZ, UR11 ;  /* 0x0000000bff137e24 */ /* 0x001fc8000f8e00ff */
[----:B------:R0:W1:Y:S03]  /*a900*/  SYNCS.PHASECHK.TRANS64.TRYWAIT P0, [R19+URZ+-0x8], R18 ;  /* 0xfffff812130075a7 */ /* 0x000066000800017f */
[----:B-1----:R-:W-:Y:S05]  /*a910*/  @!P0 NANOSLEEP.SYNCS 0x989680 ;  /* 0x009896800000895d */ /* 0x002fea0003900000 */
[----:B------:R-:W1:Y:S02]  /*a920*/  @!P0 SYNCS.PHASECHK.TRANS64 P0, [R19+URZ+-0x8], R18 ;  /* 0xfffff812130085a7 */ /* 0x000e64000800007f */
[----:B-1----:R-:W-:Y:S05]  /*a930*/  @!P0 BRA `(.L_x_20) ;  /* 0xfffffffc00ec8947 */ /* 0x002fea000383ffff */
[----:B------:R-:W-:Y:S05]  /*a940*/  BRA `(.L_x_231) ;  /* 0xffffff70006c7947 */ /* 0x000fea000383ffff */
.L_x_25:
[----:B-1----:R-:W-:-:S04]  /*a950*/  IMAD.U32 R19, RZ, RZ, UR6 ;  /* 0x00000006ff137e24 */ /* 0x002fc8000f8e00ff */
[----:B------:R1:W4:Y:S03]  /*a960*/  SYNCS.PHASECHK.TRANS64.TRYWAIT P0, [R19+URZ], R18 ;  /* 0x00000012130075a7 */ /* 0x000326000800017f */
[----:B----4-:R-:W-:Y:S05]  /*a970*/  @!P0 NANOSLEEP.SYNCS 0x989680 ;  /* 0x009896800000895d */ /* 0x010fea0003900000 */
[----:B------:R-:W4:Y:S02]  /*a980*/  @!P0 SYNCS.PHASECHK.TRANS64 P0, [R19+URZ], R18 ;  /* 0x00000012130085a7 */ /* 0x000f24000800007f */
[----:B----4-:R-:W-:Y:S05]  /*a990*/  @!P0 BRA `(.L_x_25) ;  /* 0xfffffffc00ec8947 */ /* 0x010fea000383ffff */
[----:B------:R-:W-:Y:S05]  /*a9a0*/  BRA `(.L_x_24) ;  /* 0xffffff7400987947 */ /* 0x000fea000383ffff */
.L_x_31:
[----:B-1----:R-:W-:-:S04]  /*a9b0*/  IMAD.U32 R21, RZ, RZ, UR16 ;  /* 0x00000010ff157e24 */ /* 0x002fc8000f8e00ff */
[----:B------:R1:W4:Y:S03]  /*a9c0*/  SYNCS.PHASECHK.TRANS64.TRYWAIT P0, [R21+URZ], R20 ;  /* 0x00000014150075a7 */ /* 0x000326000800017f */
[----:B----4-:R-:W-:Y:S05]  /*a9d0*/  @!P0 NANOSLEEP.SYNCS 0x989680 ;  /* 0x009896800000895d */ /* 0x010fea0003900000 */
[----:B------:R-:W4:Y:S02]  /*a9e0*/  @!P0 SYNCS.PHASECHK.TRANS64 P0, [R21+URZ], R20 ;  /* 0x00000014150085a7 */ /* 0x000f24000800007f */
[----:B----4-:R-:W-:Y:S05]  /*a9f0*/  @!P0 BRA `(.L_x_31) ;  /* 0xfffffffc00ec8947 */ /* 0x010fea000383ffff */
[----:B------:R-:W-:Y:S05]  /*aa00*/  BRA `(.L_x_30) ;  /* 0xffffff7c00bc7947 */ /* 0x000fea000383ffff */
.L_x_41:
[----:B0-----:R-:W-:-:S04]  /*aa10*/  IMAD.U32 R19, RZ, RZ, UR11 ;  /* 0x0000000bff137e24 */ /* 0x001fc8000f8e00ff */
[----:B------:R0:W1:Y:S03]  /*aa20*/  SYNCS.PHASECHK.TRANS64.TRYWAIT P0, [R19+URZ+0x8], R18 ;  /* 0x00000812130075a7 */ /* 0x000066000800017f */
[----:B-1----:R-:W-:Y:S05]  /*aa30*/  @!P0 NANOSLEEP.SYNCS 0x989680 ;  /* 0x009896800000895d */ /* 0x002fea0003900000 */
[----:B------:R-:W1:Y:S02]  /*aa40*/  @!P0 SYNCS.PHASECHK.TRANS64 P0, [R19+URZ+0x8], R18 ;  /* 0x00000812130085a7 */ /* 0x000e64000800007f */
[----:B-1----:R-:W-:Y:S05]  /*aa50*/  @!P0 BRA `(.L_x_41) ;  /* 0xfffffffc00ec8947 */ /* 0x002fea000383ffff */
[----:B------:R-:W-:Y:S05]  /*aa60*/  BRA `(.L_x_232) ;  /* 0xffffff8c00287947 */ /* 0x000fea000383ffff */
.L_x_178:
[----:B------:R-:W-:Y:S01]  /*aa70*/  BSSY B1, `(.L_x_233) ;  /* 0x0000006000017945 */ /* 0x000fe20003800000 */
[----:B------:R-:W-:-:S07]  /*aa80*/  IMAD.MOV.U32 R10, RZ, RZ, -0x1 ;  /* 0xffffffffff0a7424 */ /* 0x000fce00078e00ff */
[----:B------:R-:W-:Y:S05]  /*aa90*/  WARPSYNC.COLLECTIVE R10, `(.L_x_234) ;  /* 0x000000000a0c7348 */ /* 0x000fea0003c00000 */
[----:B------:R-:W-:Y:S02]  /*aaa0*/  ELECT P1, UR62, PT ;  /* 0x00000000003e782f */ /* 0x000fe40003820000 */
[----:B------:R-:W-:Y:S01]  /*aab0*/  MOV R10, UR62 ;  /* 0x0000003e000a7c02 */ /* 0x000fe20008000f00 */
[----:B------:R-:W-:Y:S10]  /*aac0*/  ENDCOLLECTIVE ;  /* 0x000000000000791b */ /* 0x000ff40003800000 */
.L_x_234:
[----:B------:R-:W-:Y:S05]  /*aad0*/  BSYNC B1 ;  /* 0x0000000000017941 */ /* 0x000fea0003800000 */
.L_x_233:
[----:B------:R-:W-:Y:S05]  /*aae0*/  BRA `(.L_x_235) ;  /* 0xffffffdc004c7947 */ /* 0x000fea000383ffff */
.L_x_181:
[----:B-1----:R1:W2:Y:S02]  /*aaf0*/  SYNCS.PHASECHK.TRANS64.TRYWAIT P1, [R19+URZ+0x128], R10 ;  /* 0x0001280a130075a7 */ /* 0x0022a4000802017f */
[----:B--2---:R-:W-:Y:S05]  /*ab00*/  @!P1 NANOSLEEP.SYNCS 0x989680 ;  /* 0x009896800000995d */ /* 0x004fea0003900000 */
[----:B------:R-:W2:Y:S02]  /*ab10*/  @!P1 SYNCS.PHASECHK.TRANS64 P1, [R19+URZ+0x128], R10 ;  /* 0x0001280a130095a7 */ /* 0x000ea4000802007f */
[----:B--2---:R-:W-:Y:S05]  /*ab20*/  @!P1 BRA `(.L_x_181) ;  /* 0xfffffffc00f09947 */ /* 0x004fea000383ffff */
[----:B------:R-:W-:Y:S05]  /*ab30*/  BRA `(.L_x_236) ;  /* 0xffffffdc00847947 */ /* 0x000fea000383ffff */
.L_x_190:
[----:B------:R-:W-:Y:S01]  /*ab40*/  BSSY B0, `(.L_x_237) ;  /* 0x0000006000007945 */ /* 0x000fe20003800000 */
[----:B------:R-:W-:-:S07]  /*ab50*/  IMAD.MOV.U32 R10, RZ, RZ, -0x1 ;  /* 0xffffffffff0a7424 */ /* 0x000fce00078e00ff */
[----:B------:R-:W-:Y:S05]  /*ab60*/  WARPSYNC.COLLECTIVE R10, `(.L_x_238) ;  /* 0x000000000a0c7348 */ /* 0x000fea0003c00000 */
[----:B------:R-:W-:Y:S02]  /*ab70*/  ELECT P1, UR62, PT ;  /* 0x00000000003e782f */ /* 0x000fe40003820000 */
[----:B------:R-:W-:Y:S01]  /*ab80*/  MOV R10, UR62 ;  /* 0x0000003e000a7c02 */ /* 0x000fe20008000f00 */
[----:B------:R-:W-:Y:S10]  /*ab90*/  ENDCOLLECTIVE ;  /* 0x000000000000791b */ /* 0x000ff40003800000 */
.L_x_238:
[----:B------:R-:W-:Y:S05]  /*aba0*/  BSYNC B0 ;  /* 0x0000000000007941 */ /* 0x000fea0003800000 */
.L_x_237:
[----:B------:R-:W-:Y:S01]  /*abb0*/  PLOP3.LUT P0, PT, P1, PT, PT, 0x80, 0x0 ;  /* 0x000000000000781c */ /* 0x000fe20000f0f070 */
[----:B------:R-:W-:-:S12]  /*abc0*/  BRA `(.L_x_239) ;  /* 0xffffffe400f07947 */ /* 0x000fd8000383ffff */
.L_x_194:
[----:B0-----:R0:W1:Y:S02]  /*abd0*/  SYNCS.PHASECHK.TRANS64.TRYWAIT P0, [R5+URZ], R2 ;  /* 0x00000002050075a7 */ /* 0x001064000800017f */
[----:B-1----:R-:W-:Y:S05]  /*abe0*/  @!P0 NANOSLEEP.SYNCS 0x989680 ;  /* 0x009896800000895d */ /* 0x002fea0003900000 */
[----:B------:R-:W1:Y:S02]  /*abf0*/  @!P0 SYNCS.PHASECHK.TRANS64 P0, [R5+URZ], R2 ;  /* 0x00000002050085a7 */ /* 0x000e64000800007f */
[----:B-1----:R-:W-:Y:S05]  /*ac00*/  @!P0 BRA `(.L_x_194) ;  /* 0xfffffffc00f08947 */ /* 0x002fea000383ffff */
[----:B------:R-:W-:Y:S05]  /*ac10*/  BRA `(.L_x_240) ;  /* 0xffffffe800307947 */ /* 0x000fea000383ffff */
.L_x_195:
[----:B0-----:R0:W1:Y:S02]  /*ac20*/  SYNCS.PHASECHK.TRANS64.TRYWAIT P0, [R7+URZ], R4 ;  /* 0x00000004070075a7 */ /* 0x001064000800017f */
[----:B-1----:R-:W-:Y:S05]  /*ac30*/  @!P0 NANOSLEEP.SYNCS 0x989680 ;  /* 0x009896800000895d */ /* 0x002fea0003900000 */
[----:B------:R-:W1:Y:S02]  /*ac40*/  @!P0 SYNCS.PHASECHK.TRANS64 P0, [R7+URZ], R4 ;  /* 0x00000004070085a7 */ /* 0x000e64000800007f */
[----:B-1----:R-:W-:Y:S05]  /*ac50*/  @!P0 BRA `(.L_x_195) ;  /* 0xfffffffc00f08947 */ /* 0x002fea000383ffff */
[----:B------:R-:W-:Y:S05]  /*ac60*/  BRA `(.L_x_241) ;  /* 0xffffffe800407947 */ /* 0x000fea000383ffff */
.L_x_196:
[----:B0-----:R0:W1:Y:S02]  /*ac70*/  SYNCS.PHASECHK.TRANS64.TRYWAIT P0, [R6+URZ], R5 ;  /* 0x00000005060075a7 */ /* 0x001064000800017f */
[----:B-1----:R-:W-:Y:S05]  /*ac80*/  @!P0 NANOSLEEP.SYNCS 0x989680 ;  /* 0x009896800000895d */ /* 0x002fea0003900000 */
[----:B------:R-:W1:Y:S02]  /*ac90*/  @!P0 SYNCS.PHASECHK.TRANS64 P0, [R6+URZ], R5 ;  /* 0x00000005060085a7 */ /* 0x000e64000800007f */
[----:B-1----:R-:W-:Y:S05]  /*aca0*/  @!P0 BRA `(.L_x_196) ;  /* 0xfffffffc00f08947 */ /* 0x002fea000383ffff */
[----:B------:R-:W-:Y:S05]  /*acb0*/  BRA `(.L_x_242) ;  /* 0xffffffe800507947 */ /* 0x000fea000383ffff */
.L_x_197:
[----:B0-----:R0:W1:Y:S02]  /*acc0*/  SYNCS.PHASECHK.TRANS64.TRYWAIT P0, [R9+URZ], R4 ;  /* 0x00000004090075a7 */ /* 0x001064000800017f */
[----:B-1----:R-:W-:Y:S05]  /*acd0*/  @!P0 NANOSLEEP.SYNCS 0x989680 ;  /* 0x009896800000895d */ /* 0x002fea0003900000 */
[----:B------:R-:W1:Y:S02]  /*ace0*/  @!P0 SYNCS.PHASECHK.TRANS64 P0, [R9+URZ], R4 ;  /* 0x00000004090085a7 */ /* 0x000e64000800007f */
[----:B-1----:R-:W-:Y:S05]  /*acf0*/  @!P0 BRA `(.L_x_197) ;  /* 0xfffffffc00f08947 */ /* 0x002fea000383ffff */
[----:B------:R-:W-:Y:S05]  /*ad00*/  BRA `(.L_x_243) ;  /* 0xffffffe800607947 */ /* 0x000fea000383ffff */
.L_x_198:
[----:B0-----:R0:W1:Y:S02]  /*ad10*/  SYNCS.PHASECHK.TRANS64.TRYWAIT P0, [R6+URZ], R5 ;  /* 0x00000005060075a7 */ /* 0x001064000800017f */
[----:B-1----:R-:W-:Y:S05]  /*ad20*/  @!P0 NANOSLEEP.SYNCS 0x989680 ;  /* 0x009896800000895d */ /* 0x002fea0003900000 */
[----:B------:R-:W1:Y:S02]  /*ad30*/  @!P0 SYNCS.PHASECHK.TRANS64 P0, [R6+URZ], R5 ;  /* 0x00000005060085a7 */ /* 0x000e64000800007f */
[----:B-1----:R-:W-:Y:S05]  /*ad40*/  @!P0 BRA `(.L_x_198) ;  /* 0xfffffffc00f08947 */ /* 0x002fea000383ffff */
[----:B------:R-:W-:Y:S05]  /*ad50*/  BRA `(.L_x_244) ;  /* 0xffffffe800707947 */ /* 0x000fea000383ffff */
.L_x_199:
[----:B0-----:R0:W1:Y:S02]  /*ad60*/  SYNCS.PHASECHK.TRANS64.TRYWAIT P0, [R9+URZ], R4 ;  /* 0x00000004090075a7 */ /* 0x001064000800017f */
[----:B-1----:R-:W-:Y:S05]  /*ad70*/  @!P0 NANOSLEEP.SYNCS 0x989680 ;  /* 0x009896800000895d */ /* 0x002fea0003900000 */
[----:B------:R-:W1:Y:S02]  /*ad80*/  @!P0 SYNCS.PHASECHK.TRANS64 P0, [R9+URZ], R4 ;  /* 0x00000004090085a7 */ /* 0x000e64000800007f */
[----:B-1----:R-:W-:Y:S05]  /*ad90*/  @!P0 BRA `(.L_x_199) ;  /* 0xfffffffc00f08947 */ /* 0x002fea000383ffff */
[----:B------:R-:W-:Y:S05]  /*ada0*/  BRA `(.L_x_245) ;  /* 0xffffffe800807947 */ /* 0x000fea000383ffff */
.L_x_200:
[----:B0-----:R0:W1:Y:S02]  /*adb0*/  SYNCS.PHASECHK.TRANS64.TRYWAIT P0, [R6+URZ], R5 ;  /* 0x00000005060075a7 */ /* 0x001064000800017f */
[----:B-1----:R-:W-:Y:S05]  /*adc0*/  @!P0 NANOSLEEP.SYNCS 0x989680 ;  /* 0x009896800000895d */ /* 0x002fea0003900000 */
[----:B------:R-:W1:Y:S02]  /*add0*/  @!P0 SYNCS.PHASECHK.TRANS64 P0, [R6+URZ], R5 ;  /* 0x00000005060085a7 */ /* 0x000e64000800007f */
[----:B-1----:R-:W-:Y:S05]  /*ade0*/  @!P0 BRA `(.L_x_200) ;  /* 0xfffffffc00f08947 */ /* 0x002fea000383ffff */
[----:B------:R-:W-:Y:S05]  /*adf0*/  BRA `(.L_x_246) ;  /* 0xffffffe800907947 */ /* 0x000fea000383ffff */
.L_x_201:
[----:B0-----:R0:W1:Y:S02]  /*ae00*/  SYNCS.PHASECHK.TRANS64.TRYWAIT P0, [R9+URZ], R4 ;  /* 0x00000004090075a7 */ /* 0x001064000800017f */
[----:B-1----:R-:W-:Y:S05]  /*ae10*/  @!P0 NANOSLEEP.SYNCS 0x989680 ;  /* 0x009896800000895d */ /* 0x002fea0003900000 */
[----:B------:R-:W1:Y:S02]  /*ae20*/  @!P0 SYNCS.PHASECHK.TRANS64 P0, [R9+URZ], R4 ;  /* 0x00000004090085a7 */ /* 0x000e64000800007f */
[----:B-1----:R-:W-:Y:S05]  /*ae30*/  @!P0 BRA `(.L_x_201) ;  /* 0xfffffffc00f08947 */ /* 0x002fea000383ffff */
[----:B------:R-:W-:Y:S05]  /*ae40*/  BRA `(.L_x_247) ;  /* 0xffffffe800a07947 */ /* 0x000fea000383ffff */
.L_x_202:
[----:B0-----:R0:W1:Y:S02]  /*ae50*/  SYNCS.PHASECHK.TRANS64.TRYWAIT P0, [R6+URZ], R5 ;  /* 0x00000005060075a7 */ /* 0x001064000800017f */
[----:B-1----:R-:W-:Y:S05]  /*ae60*/  @!P0 NANOSLEEP.SYNCS 0x989680 ;  /* 0x009896800000895d */ /* 0x002fea0003900000 */
[----:B------:R-:W1:Y:S02]  /*ae70*/  @!P0 SYNCS.PHASECHK.TRANS64 P0, [R6+URZ], R5 ;  /* 0x00000005060085a7 */ /* 0x000e64000800007f */
[----:B-1----:R-:W-:Y:S05]  /*ae80*/  @!P0 BRA `(.L_x_202) ;  /* 0xfffffffc00f08947 */ /* 0x002fea000383ffff */
[----:B------:R-:W-:Y:S05]  /*ae90*/  BRA `(.L_x_248) ;  /* 0xffffffe800b07947 */ /* 0x000fea000383ffff */
.L_x_203:
[----:B0-----:R0:W1:Y:S02]  /*aea0*/  SYNCS.PHASECHK.TRANS64.TRYWAIT P0, [R9+URZ], R4 ;  /* 0x00000004090075a7 */ /* 0x001064000800017f */
[----:B-1----:R-:W-:Y:S05]  /*aeb0*/  @!P0 NANOSLEEP.SYNCS 0x989680 ;  /* 0x009896800000895d */ /* 0x002fea0003900000 */
[----:B------:R-:W1:Y:S02]  /*aec0*/  @!P0 SYNCS.PHASECHK.TRANS64 P0, [R9+URZ], R4 ;  /* 0x00000004090085a7 */ /* 0x000e64000800007f */
[----:B-1----:R-:W-:Y:S05]  /*aed0*/  @!P0 BRA `(.L_x_203) ;  /* 0xfffffffc00f08947 */ /* 0x002fea000383ffff */
[----:B------:R-:W-:Y:S05]  /*aee0*/  BRA `(.L_x_249) ;  /* 0xffffffe800c07947 */ /* 0x000fea000383ffff */
.L_x_204:
[----:B0-----:R0:W1:Y:S02]  /*aef0*/  SYNCS.PHASECHK.TRANS64.TRYWAIT P0, [R6+URZ], R5 ;  /* 0x00000005060075a7 */ /* 0x001064000800017f */
[----:B-1----:R-:W-:Y:S05]  /*af00*/  @!P0 NANOSLEEP.SYNCS 0x989680 ;  /* 0x009896800000895d */ /* 0x002fea0003900000 */
[----:B------:R-:W1:Y:S02]  /*af10*/  @!P0 SYNCS.PHASECHK.TRANS64 P0, [R6+URZ], R5 ;  /* 0x00000005060085a7 */ /* 0x000e64000800007f */
[----:B-1----:R-:W-:Y:S05]  /*af20*/  @!P0 BRA `(.L_x_204) ;  /* 0xfffffffc00f08947 */ /* 0x002fea000383ffff */
[----:B------:R-:W-:Y:S05]  /*af30*/  BRA `(.L_x_250) ;  /* 0xffffffe800d07947 */ /* 0x000fea000383ffff */
.L_x_205:
[----:B0-----:R0:W1:Y:S02]  /*af40*/  SYNCS.PHASECHK.TRANS64.TRYWAIT P0, [R9+URZ], R4 ;  /* 0x00000004090075a7 */ /* 0x001064000800017f */
[----:B-1----:R-:W-:Y:S05]  /*af50*/  @!P0 NANOSLEEP.SYNCS 0x989680 ;  /* 0x009896800000895d */ /* 0x002fea0003900000 */
[----:B------:R-:W1:Y:S02]  /*af60*/  @!P0 SYNCS.PHASECHK.TRANS64 P0, [R9+URZ], R4 ;  /* 0x00000004090085a7 */ /* 0x000e64000800007f */
[----:B-1----:R-:W-:Y:S05]  /*af70*/  @!P0 BRA `(.L_x_205) ;  /* 0xfffffffc00f08947 */ /* 0x002fea000383ffff */
[----:B------:R-:W-:Y:S05]  /*af80*/  BRA `(.L_x_251) ;  /* 0xffffffe800e07947 */ /* 0x000fea000383ffff */
.L_x_206:
[----:B0-----:R0:W1:Y:S02]  /*af90*/  SYNCS.PHASECHK.TRANS64.TRYWAIT P0, [R6+URZ], R5 ;  /* 0x00000005060075a7 */ /* 0x001064000800017f */
[----:B-1----:R-:W-:Y:S05]  /*afa0*/  @!P0 NANOSLEEP.SYNCS 0x989680 ;  /* 0x009896800000895d */ /* 0x002fea0003900000 */
[----:B------:R-:W1:Y:S02]  /*afb0*/  @!P0 SYNCS.PHASECHK.TRANS64 P0, [R6+URZ], R5 ;  /* 0x00000005060085a7 */ /* 0x000e64000800007f */
[----:B-1----:R-:W-:Y:S05]  /*afc0*/  @!P0 BRA `(.L_x_206) ;  /* 0xfffffffc00f08947 */ /* 0x002fea000383ffff */
[----:B------:R-:W-:Y:S05]  /*afd0*/  BRA `(.L_x_252) ;  /* 0xffffffe800f07947 */ /* 0x000fea000383ffff */
.L_x_207:
[----:B0-----:R0:W1:Y:S02]  /*afe0*/  SYNCS.PHASECHK.TRANS64.TRYWAIT P0, [R9+URZ], R4 ;  /* 0x00000004090075a7 */ /* 0x001064000800017f */
[----:B-1----:R-:W-:Y:S05]  /*aff0*/  @!P0 NANOSLEEP.SYNCS 0x989680 ;  /* 0x009896800000895d */ /* 0x002fea0003900000 */
[----:B------:R-:W1:Y:S02]  /*b000*/  @!P0 SYNCS.PHASECHK.TRANS64 P0, [R9+URZ], R4 ;  /* 0x00000004090085a7 */ /* 0x000e64000800007f */
[----:B-1----:R-:W-:Y:S05]  /*b010*/  @!P0 BRA `(.L_x_207) ;  /* 0xfffffffc00f08947 */ /* 0x002fea000383ffff */
[----:B------:R-:W-:Y:S05]  /*b020*/  BRA `(.L_x_253) ;  /* 0xffffffec00007947 */ /* 0x000fea000383ffff */
.L_x_208:
[----:B0-----:R0:W1:Y:S02]  /*b030*/  SYNCS.PHASECHK.TRANS64.TRYWAIT P0, [R6+URZ], R5 ;  /* 0x00000005060075a7 */ /* 0x001064000800017f */
[----:B-1----:R-:W-:Y:S05]  /*b040*/  @!P0 NANOSLEEP.SYNCS 0x989680 ;  /* 0x009896800000895d */ /* 0x002fea0003900000 */
[----:B------:R-:W1:Y:S02]  /*b050*/  @!P0 SYNCS.PHASECHK.TRANS64 P0, [R6+URZ], R5 ;  /* 0x00000005060085a7 */ /* 0x000e64000800007f */
[----:B-1----:R-:W-:Y:S05]  /*b060*/  @!P0 BRA `(.L_x_208) ;  /* 0xfffffffc00f08947 */ /* 0x002fea000383ffff */
[----:B------:R-:W-:Y:S05]  /*b070*/  BRA `(.L_x_254) ;  /* 0xffffffec00107947 */ /* 0x000fea000383ffff */
.L_x_209:
[----:B0-----:R0:W1:Y:S02]  /*b080*/  SYNCS.PHASECHK.TRANS64.TRYWAIT P0, [R9+URZ], R4 ;  /* 0x00000004090075a7 */ /* 0x001064000800017f */
[----:B-1----:R-:W-:Y:S05]  /*b090*/  @!P0 NANOSLEEP.SYNCS 0x989680 ;  /* 0x009896800000895d */ /* 0x002fea0003900000 */
[----:B------:R-:W1:Y:S02]  /*b0a0*/  @!P0 SYNCS.PHASECHK.TRANS64 P0, [R9+URZ], R4 ;  /* 0x00000004090085a7 */ /* 0x000e64000800007f */
[----:B-1----:R-:W-:Y:S05]  /*b0b0*/  @!P0 BRA `(.L_x_209) ;  /* 0xfffffffc00f08947 */ /* 0x002fea000383ffff */
[----:B------:R-:W-:Y:S05]  /*b0c0*/  BRA `(.L_x_255) ;  /* 0xffffffec00207947 */ /* 0x000fea000383ffff */
.L_x_210:
[----:B0-----:R0:W1:Y:S02]  /*b0d0*/  SYNCS.PHASECHK.TRANS64.TRYWAIT P0, [R6+URZ], R5 ;  /* 0x00000005060075a7 */ /* 0x001064000800017f */
[----:B-1----:R-:W-:Y:S05]  /*b0e0*/  @!P0 NANOSLEEP.SYNCS 0x989680 ;  /* 0x009896800000895d */ /* 0x002fea0003900000 */
[----:B------:R-:W1:Y:S02]  /*b0f0*/  @!P0 SYNCS.PHASECHK.TRANS64 P0, [R6+URZ], R5 ;  /* 0x00000005060085a7 */ /* 0x000e64000800007f */
[----:B-1----:R-:W-:Y:S05]  /*b100*/  @!P0 BRA `(.L_x_210) ;  /* 0xfffffffc00f08947 */ /* 0x002fea000383ffff */
[----:B------:R-:W-:Y:S05]  /*b110*/  BRA `(.L_x_256) ;  /* 0xffffffec00307947 */ /* 0x000fea000383ffff */
.L_x_211:
[----:B0-----:R0:W1:Y:S02]  /*b120*/  SYNCS.PHASECHK.TRANS64.TRYWAIT P0, [R9+URZ], R4 ;  /* 0x00000004090075a7 */ /* 0x001064000800017f */
[----:B-1----:R-:W-:Y:S05]  /*b130*/  @!P0 NANOSLEEP.SYNCS 0x989680 ;  /* 0x009896800000895d */ /* 0x002fea0003900000 */
[----:B------:R-:W1:Y:S02]  /*b140*/  @!P0 SYNCS.PHASECHK.TRANS64 P0, [R9+URZ], R4 ;  /* 0x00000004090085a7 */ /* 0x000e64000800007f */
[----:B-1----:R-:W-:Y:S05]  /*b150*/  @!P0 BRA `(.L_x_211) ;  /* 0xfffffffc00f08947 */ /* 0x002fea000383ffff */
[----:B------:R-:W-:Y:S05]  /*b160*/  BRA `(.L_x_257) ;  /* 0xffffffec00407947 */ /* 0x000fea000383ffff */
.L_x_212:
[----:B0-----:R0:W1:Y:S02]  /*b170*/  SYNCS.PHASECHK.TRANS64.TRYWAIT P0, [R6+URZ], R5 ;  /* 0x00000005060075a7 */ /* 0x001064000800017f */
[----:B-1----:R-:W-:Y:S05]  /*b180*/  @!P0 NANOSLEEP.SYNCS 0x989680 ;  /* 0x009896800000895d */ /* 0x002fea0003900000 */
[----:B------:R-:W1:Y:S02]  /*b190*/  @!P0 SYNCS.PHASECHK.TRANS64 P0, [R6+URZ], R5 ;  /* 0x00000005060085a7 */ /* 0x000e64000800007f */
[----:B-1----:R-:W-:Y:S05]  /*b1a0*/  @!P0 BRA `(.L_x_212) ;  /* 0xfffffffc00f08947 */ /* 0x002fea000383ffff */
[----:B------:R-:W-:Y:S05]  /*b1b0*/  BRA `(.L_x_258) ;  /* 0xffffffec00507947 */ /* 0x000fea000383ffff */
.L_x_213:
[----:B0-----:R0:W1:Y:S02]  /*b1c0*/  SYNCS.PHASECHK.TRANS64.TRYWAIT P0, [R9+URZ], R4 ;  /* 0x00000004090075a7 */ /* 0x001064000800017f */
[----:B-1----:R-:W-:Y:S05]  /*b1d0*/  @!P0 NANOSLEEP.SYNCS 0x989680 ;  /* 0x009896800000895d */ /* 0x002fea0003900000 */
[----:B------:R-:W1:Y:S02]  /*b1e0*/  @!P0 SYNCS.PHASECHK.TRANS64 P0, [R9+URZ], R4 ;  /* 0x00000004090085a7 */ /* 0x000e64000800007f */
[----:B-1----:R-:W-:Y:S05]  /*b1f0*/  @!P0 BRA `(.L_x_213) ;  /* 0xfffffffc00f08947 */ /* 0x002fea000383ffff */
[----:B------:R-:W-:Y:S05]  /*b200*/  BRA `(.L_x_259) ;  /* 0xffffffec00607947 */ /* 0x000fea000383ffff */
.L_x_214:
[----:B0-----:R0:W1:Y:S02]  /*b210*/  SYNCS.PHASECHK.TRANS64.TRYWAIT P0, [R6+URZ], R5 ;  /* 0x00000005060075a7 */ /* 0x001064000800017f */
[----:B-1----:R-:W-:Y:S05]  /*b220*/  @!P0 NANOSLEEP.SYNCS 0x989680 ;  /* 0x009896800000895d */ /* 0x002fea0003900000 */
[----:B------:R-:W1:Y:S02]  /*b230*/  @!P0 SYNCS.PHASECHK.TRANS64 P0, [R6+URZ], R5 ;  /* 0x00000005060085a7 */ /* 0x000e64000800007f */
[----:B-1----:R-:W-:Y:S05]  /*b240*/  @!P0 BRA `(.L_x_214) ;  /* 0xfffffffc00f08947 */ /* 0x002fea000383ffff */
[----:B------:R-:W-:Y:S05]  /*b250*/  BRA `(.L_x_260) ;  /* 0xffffffec00707947 */ /* 0x000fea000383ffff */
.L_x_215:
[----:B0-----:R0:W1:Y:S02]  /*b260*/  SYNCS.PHASECHK.TRANS64.TRYWAIT P0, [R9+URZ], R4 ;  /* 0x00000004090075a7 */ /* 0x001064000800017f */
[----:B-1----:R-:W-:Y:S05]  /*b270*/  @!P0 NANOSLEEP.SYNCS 0x989680 ;  /* 0x009896800000895d */ /* 0x002fea0003900000 */
[----:B------:R-:W1:Y:S02]  /*b280*/  @!P0 SYNCS.PHASECHK.TRANS64 P0, [R9+URZ], R4 ;  /* 0x00000004090085a7 */ /* 0x000e64000800007f */
[----:B-1----:R-:W-:Y:S05]  /*b290*/  @!P0 BRA `(.L_x_215) ;  /* 0xfffffffc00f08947 */ /* 0x002fea000383ffff */
[----:B------:R-:W-:Y:S05]  /*b2a0*/  BRA `(.L_x_261) ;  /* 0xffffffec00807947 */ /* 0x000fea000383ffff */
.L_x_216:
[----:B0-----:R0:W1:Y:S02]  /*b2b0*/  SYNCS.PHASECHK.TRANS64.TRYWAIT P0, [R6+URZ], R5 ;  /* 0x00000005060075a7 */ /* 0x001064000800017f */
[----:B-1----:R-:W-:Y:S05]  /*b2c0*/  @!P0 NANOSLEEP.SYNCS 0x989680 ;  /* 0x009896800000895d */ /* 0x002fea0003900000 */
[----:B------:R-:W1:Y:S02]  /*b2d0*/  @!P0 SYNCS.PHASECHK.TRANS64 P0, [R6+URZ], R5 ;  /* 0x00000005060085a7 */ /* 0x000e64000800007f */
[----:B-1----:R-:W-:Y:S05]  /*b2e0*/  @!P0 BRA `(.L_x_216) ;  /* 0xfffffffc00f08947 */ /* 0x002fea000383ffff */
[----:B------:R-:W-:Y:S05]  /*b2f0*/  BRA `(.L_x_262) ;  /* 0xffffffec00907947 */ /* 0x000fea000383ffff */
.L_x_217:
[----:B0-----:R0:W1:Y:S02]  /*b300*/  SYNCS.PHASECHK.TRANS64.TRYWAIT P0, [R9+URZ], R4 ;  /* 0x00000004090075a7 */ /* 0x001064000800017f */
[----:B-1----:R-:W-:Y:S05]  /*b310*/  @!P0 NANOSLEEP.SYNCS 0x989680 ;  /* 0x009896800000895d */ /* 0x002fea0003900000 */
[----:B------:R-:W1:Y:S02]  /*b320*/  @!P0 SYNCS.PHASECHK.TRANS64 P0, [R9+URZ], R4 ;  /* 0x00000004090085a7 */ /* 0x000e64000800007f */
[----:B-1----:R-:W-:Y:S05]  /*b330*/  @!P0 BRA `(.L_x_217) ;  /* 0xfffffffc00f08947 */ /* 0x002fea000383ffff */
[----:B------:R-:W-:Y:S05]  /*b340*/  BRA `(.L_x_263) ;  /* 0xffffffec00a07947 */ /* 0x000fea000383ffff */
.L_x_218:
[----:B0-----:R0:W1:Y:S02]  /*b350*/  SYNCS.PHASECHK.TRANS64.TRYWAIT P0, [R6+URZ], R5 ;  /* 0x00000005060075a7 */ /* 0x001064000800017f */
[----:B-1----:R-:W-:Y:S05]  /*b360*/  @!P0 NANOSLEEP.SYNCS 0x989680 ;  /* 0x009896800000895d */ /* 0x002fea0003900000 */
[----:B------:R-:W1:Y:S02]  /*b370*/  @!P0 SYNCS.PHASECHK.TRANS64 P0, [R6+URZ], R5 ;  /* 0x00000005060085a7 */ /* 0x000e64000800007f */
[----:B-1----:R-:W-:Y:S05]  /*b380*/  @!P0 BRA `(.L_x_218) ;  /* 0xfffffffc00f08947 */ /* 0x002fea000383ffff */
[----:B------:R-:W-:Y:S05]  /*b390*/  BRA `(.L_x_264) ;  /* 0xffffffec00b07947 */ /* 0x000fea000383ffff */
.L_x_219:
[----:B0-----:R0:W1:Y:S02]  /*b3a0*/  SYNCS.PHASECHK.TRANS64.TRYWAIT P0, [R9+URZ], R4 ;  /* 0x00000004090075a7 */ /* 0x001064000800017f */
[----:B-1----:R-:W-:Y:S05]  /*b3b0*/  @!P0 NANOSLEEP.SYNCS 0x989680 ;  /* 0x009896800000895d */ /* 0x002fea0003900000 */
[----:B------:R-:W1:Y:S02]  /*b3c0*/  @!P0 SYNCS.PHASECHK.TRANS64 P0, [R9+URZ], R4 ;  /* 0x00000004090085a7 */ /* 0x000e64000800007f */
[----:B-1----:R-:W-:Y:S05]  /*b3d0*/  @!P0 BRA `(.L_x_219) ;  /* 0xfffffffc00f08947 */ /* 0x002fea000383ffff */
[----:B------:R-:W-:Y:S05]  /*b3e0*/  BRA `(.L_x_265) ;  /* 0xffffffec00c07947 */ /* 0x000fea000383ffff */
.L_x_220:
[----:B0-----:R0:W1:Y:S02]  /*b3f0*/  SYNCS.PHASECHK.TRANS64.TRYWAIT P0, [R6+URZ], R5 ;  /* 0x00000005060075a7 */ /* 0x001064000800017f */
[----:B-1----:R-:W-:Y:S05]  /*b400*/  @!P0 NANOSLEEP.SYNCS 0x989680 ;  /* 0x009896800000895d */ /* 0x002fea0003900000 */
[----:B------:R-:W1:Y:S02]  /*b410*/  @!P0 SYNCS.PHASECHK.TRANS64 P0, [R6+URZ], R5 ;  /* 0x00000005060085a7 */ /* 0x000e64000800007f */
[----:B-1----:R-:W-:Y:S05]  /*b420*/  @!P0 BRA `(.L_x_220) ;  /* 0xfffffffc00f08947 */ /* 0x002fea000383ffff */
[----:B------:R-:W-:Y:S05]  /*b430*/  BRA `(.L_x_266) ;  /* 0xffffffec00d07947 */ /* 0x000fea000383ffff */
.L_x_221:
[----:B0-----:R0:W1:Y:S02]  /*b440*/  SYNCS.PHASECHK.TRANS64.TRYWAIT P0, [R9+URZ], R4 ;  /* 0x00000004090075a7 */ /* 0x001064000800017f */
[----:B-1----:R-:W-:Y:S05]  /*b450*/  @!P0 NANOSLEEP.SYNCS 0x989680 ;  /* 0x009896800000895d */ /* 0x002fea0003900000 */
[----:B------:R-:W1:Y:S02]  /*b460*/  @!P0 SYNCS.PHASECHK.TRANS64 P0, [R9+URZ], R4 ;  /* 0x00000004090085a7 */ /* 0x000e64000800007f */
[----:B-1----:R-:W-:Y:S05]  /*b470*/  @!P0 BRA `(.L_x_221) ;  /* 0xfffffffc00f08947 */ /* 0x002fea000383ffff */
[----:B------:R-:W-:Y:S05]  /*b480*/  BRA `(.L_x_267) ;  /* 0xffffffec00e07947 */ /* 0x000fea000383ffff */
.L_x_222:
[----:B0-----:R0:W1:Y:S02]  /*b490*/  SYNCS.PHASECHK.TRANS64.TRYWAIT P0, [R6+URZ], R5 ;  /* 0x00000005060075a7 */ /* 0x001064000800017f */
[----:B-1----:R-:W-:Y:S05]  /*b4a0*/  @!P0 NANOSLEEP.SYNCS 0x989680 ;  /* 0x009896800000895d */ /* 0x002fea0003900000 */
[----:B------:R-:W1:Y:S02]  /*b4b0*/  @!P0 SYNCS.PHASECHK.TRANS64 P0, [R6+URZ], R5 ;  /* 0x00000005060085a7 */ /* 0x000e64000800007f */
[----:B-1----:R-:W-:Y:S05]  /*b4c0*/  @!P0 BRA `(.L_x_222) ;  /* 0xfffffffc00f08947 */ /* 0x002fea000383ffff */
[----:B------:R-:W-:Y:S05]  /*b4d0*/  BRA `(.L_x_268) ;  /* 0xffffffec00f07947 */ /* 0x000fea000383ffff */
.L_x_223:
[----:B0-----:R0:W1:Y:S02]  /*b4e0*/  SYNCS.PHASECHK.TRANS64.TRYWAIT P0, [R9+URZ], R4 ;  /* 0x00000004090075a7 */ /* 0x001064000800017f */
[----:B-1----:R-:W-:Y:S05]  /*b4f0*/  @!P0 NANOSLEEP.SYNCS 0x989680 ;  /* 0x009896800000895d */ /* 0x002fea0003900000 */
[----:B------:R-:W1:Y:S02]  /*b500*/  @!P0 SYNCS.PHASECHK.TRANS64 P0, [R9+URZ], R4 ;  /* 0x00000004090085a7 */ /* 0x000e64000800007f */
[----:B-1----:R-:W-:Y:S05]  /*b510*/  @!P0 BRA `(.L_x_223) ;  /* 0xfffffffc00f08947 */ /* 0x002fea000383ffff */
[----:B------:R-:W-:Y:S05]  /*b520*/  BRA `(.L_x_269) ;  /* 0xfffffff000007947 */ /* 0x000fea000383ffff */
.L_x_224:
[----:B0-----:R0:W1:Y:S02]  /*b530*/  SYNCS.PHASECHK.TRANS64.TRYWAIT P0, [R6+URZ], R5 ;  /* 0x00000005060075a7 */ /* 0x001064000800017f */
[----:B-1----:R-:W-:Y:S05]  /*b540*/  @!P0 NANOSLEEP.SYNCS 0x989680 ;  /* 0x009896800000895d */ /* 0x002fea0003900000 */
[----:B------:R-:W1:Y:S02]  /*b550*/  @!P0 SYNCS.PHASECHK.TRANS64 P0, [R6+URZ], R5 ;  /* 0x00000005060085a7 */ /* 0x000e64000800007f */
[----:B-1----:R-:W-:Y:S05]  /*b560*/  @!P0 BRA `(.L_x_224) ;  /* 0xfffffffc00f08947 */ /* 0x002fea000383ffff */
[----:B------:R-:W-:Y:S05]  /*b570*/  BRA `(.L_x_270) ;  /* 0xfffffff000107947 */ /* 0x000fea000383ffff */
.L_x_225:
[----:B0-----:R0:W1:Y:S02]  /*b580*/  SYNCS.PHASECHK.TRANS64.TRYWAIT P0, [R9+URZ], R4 ;  /* 0x00000004090075a7 */ /* 0x001064000800017f */
[----:B-1----:R-:W-:Y:S05]  /*b590*/  @!P0 NANOSLEEP.SYNCS 0x989680 ;  /* 0x009896800000895d */ /* 0x002fea0003900000 */
[----:B------:R-:W1:Y:S02]  /*b5a0*/  @!P0 SYNCS.PHASECHK.TRANS64 P0, [R9+URZ], R4 ;  /* 0x00000004090085a7 */ /* 0x000e64000800007f */
[----:B-1----:R-:W-:Y:S05]  /*b5b0*/  @!P0 BRA `(.L_x_225) ;  /* 0xfffffffc00f08947 */ /* 0x002fea000383ffff */
[----:B------:R-:W-:Y:S05]  /*b5c0*/  BRA `(.L_x_271) ;  /* 0xfffffff000207947 */ /* 0x000fea000383ffff */
.L_x_226:
[----:B0-----:R0:W1:Y:S02]  /*b5d0*/  SYNCS.PHASECHK.TRANS64.TRYWAIT P0, [R6+URZ], R5 ;  /* 0x00000005060075a7 */ /* 0x001064000800017f */
[----:B-1----:R-:W-:Y:S05]  /*b5e0*/  @!P0 NANOSLEEP.SYNCS 0x989680 ;  /* 0x009896800000895d */ /* 0x002fea0003900000 */
[----:B------:R-:W1:Y:S02]  /*b5f0*/  @!P0 SYNCS.PHASECHK.TRANS64 P0, [R6+URZ], R5 ;  /* 0x00000005060085a7 */ /* 0x000e64000800007f */
[----:B-1----:R-:W-:Y:S05]  /*b600*/  @!P0 BRA `(.L_x_226) ;  /* 0xfffffffc00f08947 */ /* 0x002fea000383ffff */
[----:B------:R-:W-:Y:S05]  /*b610*/  BRA `(.L_x_272) ;  /* 0xfffffff000307947 */ /* 0x000fea000383ffff */
.L_x_227:
[----:B0-----:R0:W1:Y:S02]  /*b620*/  SYNCS.PHASECHK.TRANS64.TRYWAIT P0, [R9+URZ], R4 ;  /* 0x00000004090075a7 */ /* 0x001064000800017f */
[----:B-1----:R-:W-:Y:S05]  /*b630*/  @!P0 NANOSLEEP.SYNCS 0x989680 ;  /* 0x009896800000895d */ /* 0x002fea0003900000 */
[----:B------:R-:W1:Y:S02]  /*b640*/  @!P0 SYNCS.PHASECHK.TRANS64 P0, [R9+URZ], R4 ;  /* 0x00000004090085a7 */ /* 0x000e64000800007f */
[----:B-1----:R-:W-:Y:S05]  /*b650*/  @!P0 BRA `(.L_x_227) ;  /* 0xfffffffc00f08947 */ /* 0x002fea000383ffff */
[----:B------:R-:W-:Y:S05]  /*b660*/  BRA `(.L_x_273) ;  /* 0xfffffff000407947 */ /* 0x000fea000383ffff */
.L_x_228:
[----:B0-----:R0:W1:Y:S02]  /*b670*/  SYNCS.PHASECHK.TRANS64.TRYWAIT P0, [R8+URZ], R5 ;  /* 0x00000005080075a7 */ /* 0x001064000800017f */
[----:B-1----:R-:W-:Y:S05]  /*b680*/  @!P0 NANOSLEEP.SYNCS 0x989680 ;  /* 0x009896800000895d */ /* 0x002fea0003900000 */
[----:B------:R-:W1:Y:S02]  /*b690*/  @!P0 SYNCS.PHASECHK.TRANS64 P0, [R8+URZ], R5 ;  /* 0x00000005080085a7 */ /* 0x000e64000800007f */
[----:B-1----:R-:W-:Y:S05]  /*b6a0*/  @!P0 BRA `(.L_x_228) ;  /* 0xfffffffc00f08947 */ /* 0x002fea000383ffff */
[----:B------:R-:W-:Y:S05]  /*b6b0*/  BRA `(.L_x_274) ;  /* 0xfffffff000507947 */ /* 0x000fea000383ffff */
.L_x_229:
[----:B-1----:R1:W2:Y:S02]  /*b6c0*/  SYNCS.PHASECHK.TRANS64.TRYWAIT P0, [R11+URZ], R6 ;  /* 0x000000060b0075a7 */ /* 0x0022a4000800017f */
[----:B--2---:R-:W-:Y:S05]  /*b6d0*/  @!P0 NANOSLEEP.SYNCS 0x989680 ;  /* 0x009896800000895d */ /* 0x004fea0003900000 */
[----:B------:R-:W2:Y:S02]  /*b6e0*/  @!P0 SYNCS.PHASECHK.TRANS64 P0, [R11+URZ], R6 ;  /* 0x000000060b0085a7 */ /* 0x000ea4000800007f */
[----:B--2---:R-:W-:Y:S05]  /*b6f0*/  @!P0 BRA `(.L_x_229) ;  /* 0xfffffffc00f08947 */ /* 0x004fea000383ffff */
[----:B------:R-:W-:Y:S05]  /*b700*/  BRA `(.L_x_275) ;  /* 0xfffffff000587947 */ /* 0x000fea000383ffff */
.L_x_276:
[----:B------:R-:W-:-:S00]  /*b710*/  BRA `(.L_x_276) ;  /* 0xfffffffc00fc7947 */ /* 0x000fc0000383ffff */
[----:B------:R-:W-:-:S00]  /*b720*/  NOP ;  /* 0x0000000000007918 */ /* 0x000fc00000000000 */
        /* <DEDUP_REMOVED lines=13> */
.L_x_277:


//--------------------- .nv.shared._ZN7cutlass13device_kernelINS_4gemm6kernel13GemmUniversalIN4cute5tupleIJiiiiEEENS1_10collective13CollectiveMmaINS1_37MainloopSm90TmaGmmaWarpSpecializedFP8ILi37ENS5_IJNS4_1CILi2EEESB_NSA_ILi1EEEEEENS1_32KernelTmaWarpSpecializedPingpongEEENS5_IJNSA_ILi64EEENSA_ILi128EEENSA_ILi32EEEEEENS_12float_e4m3_tENS5_IJlSC_lEEESK_SL_NS4_8TiledMMAINS4_8MMA_AtomIJNS4_4SM904GMMA31MMA_64x128x32_F32E4M3E4M3_SS_TNILNSP_7ScaleInE1ELSR_1EEEEEENS4_6LayoutINS5_IJSC_SC_SC_EEENS5_IJNSA_ILi0EEESW_SW_EEEEENS5_IJNS4_10UnderscoreESZ_SZ_EEEEENS4_23SM90_TMA_LOAD_MULTICASTENS4_14ComposedLayoutINS4_7SwizzleILi1ELi4ELi3EEENS4_18smem_ptr_flag_bitsILi8EEENSU_INS5_IJNSA_ILi8EEESI_EEENS5_IJSI_SC_EEEEEEEvNS4_8identityES12_S1C_vS1D_EENS_8epilogue10collective6detail29Sm90TmaWarpSpecializedAdapterINS1G_15DefaultEpilogueISK_SL_SL_NS1F_6thread17LinearCombinationISK_Li1EffLNS1K_9ScaleType4KindE0ELNS_15FloatRoundStyleE2ESK_EENS1_15EpilogueDefaultEEEEEvvEEEEvNT_6ParamsE --------------------------
	.section	.nv.shared._ZN7cutlass13device_kernelINS_4gemm6kernel13GemmUniversalIN4cute5tupleIJiiiiEEENS1_10collective13CollectiveMmaINS1_37MainloopSm90TmaGmmaWarpSpecializedFP8ILi37ENS5_IJNS4_1CILi2EEESB_NSA_ILi1EEEEEENS1_32KernelTmaWarpSpecializedPingpongEEENS5_IJNSA_ILi64EEENSA_ILi128EEENSA_ILi32EEEEEENS_12float_e4m3_tENS5_IJlSC_lEEESK_SL_NS4_8TiledMMAINS4_8MMA_AtomIJNS4_4SM904GMMA31MMA_64x128x32_F32E4M3E4M3_SS_TNILNSP_7ScaleInE1ELSR_1EEEEEENS4_6LayoutINS5_IJSC_SC_SC_EEENS5_IJNSA_ILi0EEESW_SW_EEEEENS5_IJNS4_10UnderscoreESZ_SZ_EEEEENS4_23SM90_TMA_LOAD_MULTICASTENS4_14ComposedLayoutINS4_7SwizzleILi1ELi4ELi3EEENS4_18smem_ptr_flag_bitsILi8EEENSU_INS5_IJNSA_ILi8EEESI_EEENS5_IJSI_SC_EEEEEEEvNS4_8identityES12_S1C_vS1D_EENS_8epilogue10collective6detail29Sm90TmaWarpSpecializedAdapterINS1G_15DefaultEpilogueISK_SL_SL_NS1F_6thread17LinearCombinationISK_Li1EffLNS1K_9ScaleType4KindE0ELNS_15FloatRoundStyleE2ESK_EENS1_15EpilogueDefaultEEEEEvvEEEEvNT_6ParamsE,"aw",@nobits
	.sectionflags	@""
	.align	16
	.zero		1024


//--------------------- .nv.shared.reserved.0     --------------------------
	.section	.nv.shared.reserved.0,"aw",@nobits
	.weak		__nv_reservedSMEM_offset_0_alias
	.size		__nv_reservedSMEM_offset_0_alias, 0, 0
	.other		__nv_reservedSMEM_offset_0_alias,@"STO_CUDA_RESERVED_SHARED STV_DEFAULT"
__nv_reservedSMEM_offset_0_alias:
	.zero		0


//--------------------- .nv.global                --------------------------
	.section	.nv.global,"aw",@nobits
.nv.global:
	.type		_ZN39_INTERNAL_87ef4d7a_4_k_cu_3073b4c8_32724cute1_E,@object
	.size		_ZN39_INTERNAL_87ef4d7a_4_k_cu_3073b4c8_32724cute1_E,(_ZN39_INTERNAL_87ef4d7a_4_k_cu_3073b4c8_32724cuda3std3__45__cpo6cbeginE - _ZN39_INTERNAL_87ef4d7a_4_k_cu_3073b4c8_32724cute1_E)
_ZN39_INTERNAL_87ef4d7a_4_k_cu_3073b4c8_32724cute1_E:
	.zero		1
	.type		_ZN39_INTERNAL_87ef4d7a_4_k_cu_3073b4c8_32724cuda3std3__45__cpo6cbeginE,@object
	.size		_ZN39_INTERNAL_87ef4d7a_4_k_cu_3073b4c8_32724cuda3std3__45__cpo6cbeginE,(_ZN39_INTERNAL_87ef4d7a_4_k_cu_3073b4c8_32724cuda3std3__48in_placeE - _ZN39_INTERNAL_87ef4d7a_4_k_cu_3073b4c8_32724cuda3std3__45__cpo6cbeginE)
_ZN39_INTERNAL_87ef4d7a_4_k_cu_3073b4c8_32724cuda3std3__45__cpo6cbeginE:
	.zero		1
	.type		_ZN39_INTERNAL_87ef4d7a_4_k_cu_3073b4c8_32724cuda3std3__48in_placeE,@object
	.size		_ZN39_INTERNAL_87ef4d7a_4_k_cu_3073b4c8_32724cuda3std3__48in_placeE,(_ZN39_INTERNAL_87ef4d7a_4_k_cu_3073b4c8_32724cuda3std6ranges3__45__cpo9iter_moveE - _ZN39_INTERNAL_87ef4d7a_4_k_cu_3073b4c8_32724cuda3std3__48in_placeE)
_ZN39_INTERNAL_87ef4d7a_4_k_cu_3073b4c8_32724cuda3std3__48in_placeE:
	.zero		1
	.type		_ZN39_INTERNAL_87ef4d7a_4_k_cu_3073b4c8_32724cuda3std6ranges3__45__cpo9iter_moveE,@object
	.size		_ZN39_INTERNAL_87ef4d7a_4_k_cu_3073b4c8_32724cuda3std6ranges3__45__cpo9iter_moveE,(_ZN39_INTERNAL_87ef4d7a_4_k_cu_3073b4c8_32724cuda3std3__45__cpo5beginE - _ZN39_INTERNAL_87ef4d7a_4_k_cu_3073b4c8_32724cuda3std6ranges3__45__cpo9iter_moveE)
_ZN39_INTERNAL_87ef4d7a_4_k_cu_3073b4c8_32724cuda3std6ranges3__45__cpo9iter_moveE:
	.zero		1
	.type		_ZN39_INTERNAL_87ef4d7a_4_k_cu_3073b4c8_32724cuda3std3__45__cpo5beginE,@object
	.size		_ZN39_INTERNAL_87ef4d7a_4_k_cu_3073b4c8_32724cuda3std3__45__cpo5beginE,(_ZN39_INTERNAL_87ef4d7a_4_k_cu_3073b4c8_32724cuda3std3__441_GLOBAL__N__87ef4d7a_4_k_cu_3073b4c8_32726ignoreE - _ZN39_INTERNAL_87ef4d7a_4_k_cu_3073b4c8_32724cuda3std3__45__cpo5beginE)
_ZN39_INTERNAL_87ef4d7a_4_k_cu_3073b4c8_32724cuda3std3__45__cpo5beginE:
	.zero		1
	.type		_ZN39_INTERNAL_87ef4d7a_4_k_cu_3073b4c8_32724cuda3std3__441_GLOBAL__N__87ef4d7a_4_k_cu_3073b4c8_32726ignoreE,@object
	.size		_ZN39_INTERNAL_87ef4d7a_4_k_cu_3073b4c8_32724cuda3std3__441_GLOBAL__N__87ef4d7a_4_k_cu_3073b4c8_32726ignoreE,(_ZN39_INTERNAL_87ef4d7a_4_k_cu_3073b4c8_32724cute7productE - _ZN39_INTERNAL_87ef4d7a_4_k_cu_3073b4c8_32724cuda3std3__441_GLOBAL__N__87ef4d7a_4_k_cu_3073b4c8_32726ignoreE)
_ZN39_INTERNAL_87ef4d7a_4_k_cu_3073b4c8_32724cuda3std3__441_GLOBAL__N__87ef4d7a_4_k_cu_3073b4c8_32726ignoreE:
	.zero		1
	.type		_ZN39_INTERNAL_87ef4d7a_4_k_cu_3073b4c8_32724cute7productE,@object
	.size		_ZN39_INTERNAL_87ef4d7a_4_k_cu_3073b4c8_32724cute7productE,(_ZN39_INTERNAL_87ef4d7a_4_k_cu_3073b4c8_32724cuda3std3__45__cpo3endE - _ZN39_INTERNAL_87ef4d7a_4_k_cu_3073b4c8_32724cute7productE)
_ZN39_INTERNAL_87ef4d7a_4_k_cu_3073b4c8_32724cute7productE:
	.zero		1
	.type		_ZN39_INTERNAL_87ef4d7a_4_k_cu_3073b4c8_32724cuda3std3__45__cpo3endE,@object
	.size		_ZN39_INTERNAL_87ef4d7a_4_k_cu_3073b4c8_32724cuda3std3__45__cpo3endE,(_ZN39_INTERNAL_87ef4d7a_4_k_cu_3073b4c8_32724cuda3std3__419piecewise_constructE - _ZN39_INTERNAL_87ef4d7a_4_k_cu_3073b4c8_32724cuda3std3__45__cpo3endE)
_ZN39_INTERNAL_87ef4d7a_4_k_cu_3073b4c8_32724cuda3std3__45__cpo3endE:
	.zero		1
	.type		_ZN39_INTERNAL_87ef4d7a_4_k_cu_3073b4c8_32724cuda3std3__419piecewise_constructE,@object
	.size		_ZN39_INTERNAL_87ef4d7a_4_k_cu_3073b4c8_32724cuda3std3__419piecewise_constructE,(_ZN39_INTERNAL_87ef4d7a_4_k_cu_3073b4c8_32724cuda3std3__45__cpo4cendE - _ZN39_INTERNAL_87ef4d7a_4_k_cu_3073b4c8_32724cuda3std3__419piecewise_constructE)
_ZN39_INTERNAL_87ef4d7a_4_k_cu_3073b4c8_32724cuda3std3__419piecewise_constructE:
	.zero		1
	.type		_ZN39_INTERNAL_87ef4d7a_4_k_cu_3073b4c8_32724cuda3std3__45__cpo4cendE,@object
	.size		_ZN39_INTERNAL_87ef4d7a_4_k_cu_3073b4c8_32724cuda3std3__45__cpo4cendE,(_ZN39_INTERNAL_87ef4d7a_4_k_cu_3073b4c8_32724cuda3std6ranges3__45__cpo4swapE - _ZN39_INTERNAL_87ef4d7a_4_k_cu_3073b4c8_32724cuda3std3__45__cpo4cendE)
_ZN39_INTERNAL_87ef4d7a_4_k_cu_3073b4c8_32724cuda3std3__45__cpo4cendE:
	.zero		1
	.type		_ZN39_INTERNAL_87ef4d7a_4_k_cu_3073b4c8_32724cuda3std6ranges3__45__cpo4swapE,@object
	.size		_ZN39_INTERNAL_87ef4d7a_4_k_cu_3073b4c8_32724cuda3std6ranges3__45__cpo4swapE,(.L_7 - _ZN39_INTERNAL_87ef4d7a_4_k_cu_3073b4c8_32724cuda3std6ranges3__45__cpo4swapE)
_ZN39_INTERNAL_87ef4d7a_4_k_cu_3073b4c8_32724cuda3std6ranges3__45__cpo4swapE:
	.zero		1
.L_7:


//--------------------- .nv.constant0._ZN7cutlass13device_kernelINS_4gemm6kernel13GemmUniversalIN4cute5tupleIJiiiiEEENS1_10collective13CollectiveMmaINS1_37MainloopSm90TmaGmmaWarpSpecializedFP8ILi37ENS5_IJNS4_1CILi2EEESB_NSA_ILi1EEEEEENS1_32KernelTmaWarpSpecializedPingpongEEENS5_IJNSA_ILi64EEENSA_ILi128EEENSA_ILi32EEEEEENS_12float_e4m3_tENS5_IJlSC_lEEESK_SL_NS4_8TiledMMAINS4_8MMA_AtomIJNS4_4SM904GMMA31MMA_64x128x32_F32E4M3E4M3_SS_TNILNSP_7ScaleInE1ELSR_1EEEEEENS4_6LayoutINS5_IJSC_SC_SC_EEENS5_IJNSA_ILi0EEESW_SW_EEEEENS5_IJNS4_10UnderscoreESZ_SZ_EEEEENS4_23SM90_TMA_LOAD_MULTICASTENS4_14ComposedLayoutINS4_7SwizzleILi1ELi4ELi3EEENS4_18smem_ptr_flag_bitsILi8EEENSU_INS5_IJNSA_ILi8EEESI_EEENS5_IJSI_SC_EEEEEEEvNS4_8identityES12_S1C_vS1D_EENS_8epilogue10collective6detail29Sm90TmaWarpSpecializedAdapterINS1G_15DefaultEpilogueISK_SL_SL_NS1F_6thread17LinearCombinationISK_Li1EffLNS1K_9ScaleType4KindE0ELNS_15FloatRoundStyleE2ESK_EENS1_15EpilogueDefaultEEEEEvvEEEEvNT_6ParamsE --------------------------
	.section	.nv.constant0._ZN7cutlass13device_kernelINS_4gemm6kernel13GemmUniversalIN4cute5tupleIJiiiiEEENS1_10collective13CollectiveMmaINS1_37MainloopSm90TmaGmmaWarpSpecializedFP8ILi37ENS5_IJNS4_1CILi2EEESB_NSA_ILi1EEEEEENS1_32KernelTmaWarpSpecializedPingpongEEENS5_IJNSA_ILi64EEENSA_ILi128EEENSA_ILi32EEEEEENS_12float_e4m3_tENS5_IJlSC_lEEESK_SL_NS4_8TiledMMAINS4_8MMA_AtomIJNS4_4SM904GMMA31MMA_64x128x32_F32E4M3E4M3_SS_TNILNSP_7ScaleInE1ELSR_1EEEEEENS4_6LayoutINS5_IJSC_SC_SC_EEENS5_IJNSA_ILi0EEESW_SW_EEEEENS5_IJNS4_10UnderscoreESZ_SZ_EEEEENS4_23SM90_TMA_LOAD_MULTICASTENS4_14ComposedLayoutINS4_7SwizzleILi1ELi4ELi3EEENS4_18smem_ptr_flag_bitsILi8EEENSU_INS5_IJNSA_ILi8EEESI_EEENS5_IJSI_SC_EEEEEEEvNS4_8identityES12_S1C_vS1D_EENS_8epilogue10collective6detail29Sm90TmaWarpSpecializedAdapterINS1G_15DefaultEpilogueISK_SL_SL_NS1F_6thread17LinearCombinationISK_Li1EffLNS1K_9ScaleType4KindE0ELNS_15FloatRoundStyleE2ESK_EENS1_15EpilogueDefaultEEEEEvvEEEEvNT_6ParamsE,"a",@progbits
	.sectionflags	@""
	.align	4
.nv.constant0._ZN7cutlass13device_kernelINS_4gemm6kernel13GemmUniversalIN4cute5tupleIJiiiiEEENS1_10collective13CollectiveMmaINS1_37MainloopSm90TmaGmmaWarpSpecializedFP8ILi37ENS5_IJNS4_1CILi2EEESB_NSA_ILi1EEEEEENS1_32KernelTmaWarpSpecializedPingpongEEENS5_IJNSA_ILi64EEENSA_ILi128EEENSA_ILi32EEEEEENS_12float_e4m3_tENS5_IJlSC_lEEESK_SL_NS4_8TiledMMAINS4_8MMA_AtomIJNS4_4SM904GMMA31MMA_64x128x32_F32E4M3E4M3_SS_TNILNSP_7ScaleInE1ELSR_1EEEEEENS4_6LayoutINS5_IJSC_SC_SC_EEENS5_IJNSA_ILi0EEESW_SW_EEEEENS5_IJNS4_10UnderscoreESZ_SZ_EEEEENS4_23SM90_TMA_LOAD_MULTICASTENS4_14ComposedLayoutINS4_7SwizzleILi1ELi4ELi3EEENS4_18smem_ptr_flag_bitsILi8EEENSU_INS5_IJNSA_ILi8EEESI_EEENS5_IJSI_SC_EEEEEEEvNS4_8identityES12_S1C_vS1D_EENS_8epilogue10collective6detail29Sm90TmaWarpSpecializedAdapterINS1G_15DefaultEpilogueISK_SL_SL_NS1F_6thread17LinearCombinationISK_Li1EffLNS1K_9ScaleType4KindE0ELNS_15FloatRoundStyleE2ESK_EENS1_15EpilogueDefaultEEEEEvvEEEEvNT_6ParamsE:
	.zero		1664


//--------------------- SYMBOLS --------------------------

	.type		.nv.reservedSmem.offset0,@object
	.size		.nv.reservedSmem.offset0,0x4
